def matmul_kernel(
    a_ptr,
    b_ptr,
    c_ptr,
    M,
    N,
    K,
    stride_am,
    stride_ak,
    stride_bk,
    stride_bn,
    stride_cm,
    stride_cn,
    BLOCK_M: tl.constexpr,
    BLOCK_N: tl.constexpr,
    BLOCK_K: tl.constexpr,
    GROUP_M: tl.constexpr,
):
    pid = tl.program_id(axis=0)
    num_pid_m = tl.cdiv(M, BLOCK_M)
    num_pid_n = tl.cdiv(N, BLOCK_N)
    num_pid_in_group = GROUP_M * num_pid_n
    group_id = pid // num_pid_in_group
    first_pid_m = group_id * GROUP_M
    group_size_m = min(num_pid_m - first_pid_m, GROUP_M)
    pid_m = first_pid_m + ((pid % num_pid_in_group) % group_size_m)
    pid_n = (pid % num_pid_in_group) // group_size_m

    offs_am = (pid_m * BLOCK_M + tl.arange(0, BLOCK_M)) % M
    offs_bn = (pid_n * BLOCK_N + tl.arange(0, BLOCK_N)) % N
    offs_k = tl.arange(0, BLOCK_K)
    a_ptrs = a_ptr + offs_am[:, None] * stride_am + offs_k[None, :] * stride_ak
    b_ptrs = b_ptr + offs_k[:, None] * stride_bk + offs_bn[None, :] * stride_bn

    acc = tl.zeros((BLOCK_M, BLOCK_N), dtype=tl.float32)
    for kk in range(0, tl.cdiv(K, BLOCK_K)):
        a = tl.load(a_ptrs, mask=offs_k[None, :] < K - kk * BLOCK_K, other=0.0)
        b = tl.load(b_ptrs, mask=offs_k[:, None] < K - kk * BLOCK_K, other=0.0)
        acc = tl.dot(a, b, acc)
        a_ptrs += BLOCK_K * stride_ak
        b_ptrs += BLOCK_K * stride_bk

    c = acc.to(c_ptr.dtype.element_ty)
    offs_cm = pid_m * BLOCK_M + tl.arange(0, BLOCK_M)
    offs_cn = pid_n * BLOCK_N + tl.arange(0, BLOCK_N)
    c_ptrs = c_ptr + offs_cm[:, None] * stride_cm + offs_cn[None, :] * stride_cn
    mask = (offs_cm[:, None] < M) & (offs_cn[None, :] < N)
    tl.store(c_ptrs, c, mask=mask)

# config = {"BLOCK_K": 32, "BLOCK_M": 64, "BLOCK_N": 256, "GROUP_M": 1, "arch": "sm_90", "dtype": "fp16", "num_ctas": 1, "num_stages": 3, "num_warps": 4}
# arch = sm_90


// ===== COMPILED SASS (sm_90a) =====

	.target	sm_90a

	.elftype	@"ET_EXEC"


//--------------------- .note.nv.tkinfo           --------------------------
	.section	.note.nv.tkinfo,"",@"SHT_NOTE"
	.sectionflags	@"SHF_NOTE_NV_TKINFO"
	.tkinfo
        /*0018*/ 	.word	0x00000002
        /*0030*/ 	.string	""
        /*0030*/ 	.string	"ptxas"
        /*0030*/ 	.string	"Cuda compilation tools, release 13.0, V13.0.88"
        /*0030*/ 	.string	"Build cuda_13.0.r13.0/compiler.36424714_0"
        /*0030*/ 	.string	"-v  -suppress-debug-info  -lineinfo  -arch sm_90a "



//--------------------- .note.nv.cuinfo           --------------------------
	.section	.note.nv.cuinfo,"",@"SHT_NOTE"
	.sectionflags	@"SHF_NOTE_NV_CUINFO"
        /*0018*/ 	.short	0x0002
        /*001a*/ 	.short	0x005a
        /*001c*/ 	.short	0x0082
	.zero		2


//--------------------- .nv.info                  --------------------------
	.section	.nv.info,"",@"SHT_CUDA_INFO"
	.align	4


	//----- nvinfo : EIATTR_REGCOUNT
	.align		4
        /*0000*/ 	.byte	0x04, 0x2f
        /*0002*/ 	.short	(.L_1 - .L_0)
	.align		4
.L_0:
        /*0004*/ 	.word	index@(matmul_kernel)
        /*0008*/ 	.word	0x000000ff


	//----- nvinfo : EIATTR_FRAME_SIZE
	.align		4
.L_1:
        /*000c*/ 	.byte	0x04, 0x11
        /*000e*/ 	.short	(.L_3 - .L_2)
	.align		4
.L_2:
        /*0010*/ 	.word	index@(matmul_kernel)
        /*0014*/ 	.word	0x00000130


	//----- nvinfo : EIATTR_MIN_STACK_SIZE
	.align		4
.L_3:
        /*0018*/ 	.byte	0x04, 0x12
        /*001a*/ 	.short	(.L_5 - .L_4)
	.align		4
.L_4:
        /*001c*/ 	.word	index@(matmul_kernel)
        /*0020*/ 	.word	0x00000130
.L_5:


//--------------------- .nv.compat                --------------------------
	.section	.nv.compat,"",@"SHT_CUDA_COMPAT_INFO"
	.align	4
        /*0000*/ 	.byte	0x02, 0x09, 0x01, 0x00, 0x02, 0x02, 0x04, 0x00, 0x02, 0x05, 0x05, 0x00, 0x03, 0x07, 0x01, 0x01
        /*0010*/ 	.byte	0x02, 0x03, 0x00, 0x00, 0x02, 0x06, 0x01, 0x00, 0x04, 0x0b, 0x08, 0x00, 0x00, 0x00, 0x00, 0x00
        /*0020*/ 	.byte	0x00, 0x00, 0x00, 0x00


//--------------------- .nv.info.matmul_kernel    --------------------------
	.section	.nv.info.matmul_kernel,"",@"SHT_CUDA_INFO"
	.sectionflags	@""
	.align	4


	//----- nvinfo : EIATTR_CUDA_API_VERSION
	.align		4
        /*0000*/ 	.byte	0x04, 0x37
        /*0002*/ 	.short	(.L_7 - .L_6)
.L_6:
        /*0004*/ 	.word	0x00000082


	//----- nvinfo : EIATTR_KPARAM_INFO
	.align		4
.L_7:
        /*0008*/ 	.byte	0x04, 0x17
        /*000a*/ 	.short	(.L_9 - .L_8)
.L_8:
        /*000c*/ 	.word	0x00000000
        /*0010*/ 	.short	0x000d
        /*0012*/ 	.short	0x0048
        /*0014*/ 	.byte	0x00, 0xf4, 0x21, 0x00


	//----- nvinfo : EIATTR_KPARAM_INFO
	.align		4
.L_9:
        /*0018*/ 	.byte	0x04, 0x17
        /*001a*/ 	.short	(.L_11 - .L_10)
.L_10:
        /*001c*/ 	.word	0x00000000
        /*0020*/ 	.short	0x000c
        /*0022*/ 	.short	0x0040
        /*0024*/ 	.byte	0x00, 0xf4, 0x21, 0x00


	//----- nvinfo : EIATTR_KPARAM_INFO
	.align		4
.L_11:
        /*0028*/ 	.byte	0x04, 0x17
        /*002a*/ 	.short	(.L_13 - .L_12)
.L_12:
        /*002c*/ 	.word	0x00000000
        /*0030*/ 	.short	0x000b
        /*0032*/ 	.short	0x0038
        /*0034*/ 	.byte	0x00, 0xf0, 0x11, 0x00


	//----- nvinfo : EIATTR_KPARAM_INFO
	.align		4
.L_13:
        /*0038*/ 	.byte	0x04, 0x17
        /*003a*/ 	.short	(.L_15 - .L_14)
.L_14:
        /*003c*/ 	.word	0x00000000
        /*0040*/ 	.short	0x000a
        /*0042*/ 	.short	0x0034
        /*0044*/ 	.byte	0x00, 0xf0, 0x11, 0x00


	//----- nvinfo : EIATTR_KPARAM_INFO
	.align		4
.L_15:
        /*0048*/ 	.byte	0x04, 0x17
        /*004a*/ 	.short	(.L_17 - .L_16)
.L_16:
        /*004c*/ 	.word	0x00000000
        /*0050*/ 	.short	0x0009
        /*0052*/ 	.short	0x0030
        /*0054*/ 	.byte	0x00, 0xf0, 0x11, 0x00


	//----- nvinfo : EIATTR_KPARAM_INFO
	.align		4
.L_17:
        /*0058*/ 	.byte	0x04, 0x17
        /*005a*/ 	.short	(.L_19 - .L_18)
.L_18:
        /*005c*/ 	.word	0x00000000
        /*0060*/ 	.short	0x0008
        /*0062*/ 	.short	0x002c
        /*0064*/ 	.byte	0x00, 0xf0, 0x11, 0x00


	//----- nvinfo : EIATTR_KPARAM_INFO
	.align		4
.L_19:
        /*0068*/ 	.byte	0x04, 0x17
        /*006a*/ 	.short	(.L_21 - .L_20)
.L_20:
        /*006c*/ 	.word	0x00000000
        /*0070*/ 	.short	0x0007
        /*0072*/ 	.short	0x0028
        /*0074*/ 	.byte	0x00, 0xf0, 0x11, 0x00


	//----- nvinfo : EIATTR_KPARAM_INFO
	.align		4
.L_21:
        /*0078*/ 	.byte	0x04, 0x17
        /*007a*/ 	.short	(.L_23 - .L_22)
.L_22:
        /*007c*/ 	.word	0x00000000
        /*0080*/ 	.short	0x0006
        /*0082*/ 	.short	0x0024
        /*0084*/ 	.byte	0x00, 0xf0, 0x11, 0x00


	//----- nvinfo : EIATTR_KPARAM_INFO
	.align		4
.L_23:
        /*0088*/ 	.byte	0x04, 0x17
        /*008a*/ 	.short	(.L_25 - .L_24)
.L_24:
        /*008c*/ 	.word	0x00000000
        /*0090*/ 	.short	0x0005
        /*0092*/ 	.short	0x0020
        /*0094*/ 	.byte	0x00, 0xf0, 0x11, 0x00


	//----- nvinfo : EIATTR_KPARAM_INFO
	.align		4
.L_25:
        /*0098*/ 	.byte	0x04, 0x17
        /*009a*/ 	.short	(.L_27 - .L_26)
.L_26:
        /*009c*/ 	.word	0x00000000
        /*00a0*/ 	.short	0x0004
        /*00a2*/ 	.short	0x001c
        /*00a4*/ 	.byte	0x00, 0xf0, 0x11, 0x00


	//----- nvinfo : EIATTR_KPARAM_INFO
	.align		4
.L_27:
        /*00a8*/ 	.byte	0x04, 0x17
        /*00aa*/ 	.short	(.L_29 - .L_28)
.L_28:
        /*00ac*/ 	.word	0x00000000
        /*00b0*/ 	.short	0x0003
        /*00b2*/ 	.short	0x0018
        /*00b4*/ 	.byte	0x00, 0xf0, 0x11, 0x00


	//----- nvinfo : EIATTR_KPARAM_INFO
	.align		4
.L_29:
        /*00b8*/ 	.byte	0x04, 0x17
        /*00ba*/ 	.short	(.L_31 - .L_30)
.L_30:
        /*00bc*/ 	.word	0x00000000
        /*00c0*/ 	.short	0x0002
        /*00c2*/ 	.short	0x0010
        /*00c4*/ 	.byte	0x00, 0xf4, 0x21, 0x00


	//----- nvinfo : EIATTR_KPARAM_INFO
	.align		4
.L_31:
        /*00c8*/ 	.byte	0x04, 0x17
        /*00ca*/ 	.short	(.L_33 - .L_32)
.L_32:
        /*00cc*/ 	.word	0x00000000
        /*00d0*/ 	.short	0x0001
        /*00d2*/ 	.short	0x0008
        /*00d4*/ 	.byte	0x00, 0xf4, 0x21, 0x00


	//----- nvinfo : EIATTR_KPARAM_INFO
	.align		4
.L_33:
        /*00d8*/ 	.byte	0x04, 0x17
        /*00da*/ 	.short	(.L_35 - .L_34)
.L_34:
        /*00dc*/ 	.word	0x00000000
        /*00e0*/ 	.short	0x0000
        /*00e2*/ 	.short	0x0000
        /*00e4*/ 	.byte	0x00, 0xf4, 0x21, 0x00


	//----- nvinfo : EIATTR_SPARSE_MMA_MASK
	.align		4
.L_35:
        /*00e8*/ 	.byte	0x03, 0x50
        /*00ea*/ 	.short	0x0000


	//----- nvinfo : EIATTR_MAXREG_COUNT
	.align		4
        /*00ec*/ 	.byte	0x03, 0x1b
        /*00ee*/ 	.short	0x00ff


	//----- nvinfo : EIATTR_NUM_BARRIERS
	.align		4
        /*00f0*/ 	.byte	0x02, 0x4c
        /*00f2*/ 	.byte	0x01
	.zero		1


	//----- nvinfo : EIATTR_ANNOTATIONS
	.align		4
        /*00f4*/ 	.byte	0x04, 0x55
        /*00f6*/ 	.short	(.L_37 - .L_36)


	//   ....[0]....
.L_36:
        /*00f8*/ 	.word	0x00000001
        /*00fc*/ 	.byte	0x30, 0x07, 0x00, 0x00, 0x01, 0x00, 0x00, 0x00, 0x00, 0x43, 0x00, 0x00, 0x01, 0x00, 0x00, 0x00
        /* <DEDUP_REMOVED lines=94> */
        /*06ec*/ 	.byte	0xe0, 0x89, 0x00, 0x00, 0x01, 0x00, 0x00, 0x00, 0x10, 0x90, 0x00, 0x00


	//----- nvinfo : EIATTR_MERCURY_ISA_VERSION
	.align		4
.L_37:
        /*06f8*/ 	.byte	0x03, 0x5f
        /*06fa*/ 	.short	0x0101


	//----- nvinfo : EIATTR_EXIT_INSTR_OFFSETS
	.align		4
        /*06fc*/ 	.byte	0x04, 0x1c
        /*06fe*/ 	.short	(.L_39 - .L_38)


	//   ....[0]....
.L_38:
        /*0700*/ 	.word	0x0000d3c0


	//   ....[1]....
        /*0704*/ 	.word	0x0000d3f0


	//----- nvinfo : EIATTR_REQNTID
	.align		4
.L_39:
        /*0708*/ 	.byte	0x04, 0x10
        /*070a*/ 	.short	(.L_41 - .L_40)
.L_40:
        /*070c*/ 	.word	0x00000080
        /*0710*/ 	.word	0x00000001
        /*0714*/ 	.word	0x00000001


	//----- nvinfo : EIATTR_CBANK_PARAM_SIZE
	.align		4
.L_41:
        /*0718*/ 	.byte	0x03, 0x19
        /*071a*/ 	.short	0x0050


	//----- nvinfo : EIATTR_PARAM_CBANK
	.align		4
        /*071c*/ 	.byte	0x04, 0x0a
        /*071e*/ 	.short	(.L_43 - .L_42)
	.align		4
.L_42:
        /*0720*/ 	.word	index@(.nv.constant0.matmul_kernel)
        /*0724*/ 	.short	0x0210
        /*0726*/ 	.short	0x0050


	//----- nvinfo : EIATTR_SW_WAR
	.align		4
.L_43:
        /*0728*/ 	.byte	0x04, 0x36
        /*072a*/ 	.short	(.L_45 - .L_44)
.L_44:
        /*072c*/ 	.word	0x00000008
.L_45:


//--------------------- .nv.callgraph             --------------------------
	.section	.nv.callgraph,"",@"SHT_CUDA_CALLGRAPH"
	.align	4
	.sectionentsize	8
	.align		4
        /*0000*/ 	.word	0x00000000
	.align		4
        /*0004*/ 	.word	0xffffffff
	.align		4
        /*0008*/ 	.word	0x00000000
	.align		4
        /*000c*/ 	.word	0xfffffffe
	.align		4
        /*0010*/ 	.word	0x00000000
	.align		4
        /*0014*/ 	.word	0xfffffffd
	.align		4
        /*0018*/ 	.word	0x00000000
	.align		4
        /*001c*/ 	.word	0xfffffffc


//--------------------- .text.matmul_kernel       --------------------------
	.section	.text.matmul_kernel,"ax",@progbits
	.align	128
        .global         matmul_kernel
        .type           matmul_kernel,@function
        .size           matmul_kernel,(.L_x_3 - matmul_kernel)
        .other          matmul_kernel,@"STO_CUDA_ENTRY STV_DEFAULT"
matmul_kernel:
.text.matmul_kernel:
[----:B------:R-:W0:Y:S08]  /*0000*/  LDC R1, c[0x0][0x28] ;  /* 0x00000a00ff017b82 */ /* 0x000e300000000800 */
[----:B------:R-:W1:Y:S01]  /*0010*/  LDC.64 R44, c[0x0][0x228] ;  /* 0x00008a00ff2c7b82 */ /* 0x000e620000000a00 */
[----:B------:R-:W2:Y:S01]  /*0020*/  S2R R5, SR_CTAID.X ;  /* 0x0000000000057919 */ /* 0x000ea20000002500 */
[----:B0-----:R-:W-:Y:S01]  /*0030*/  VIADD R1, R1, 0xfffffed0 ;  /* 0xfffffed001017836 */ /* 0x001fe20000000000 */
[----:B------:R-:W-:Y:S01]  /*0040*/  UMOV UR8, 0x400 ;  /* 0x0000040000087882 */ /* 0x000fe20000000000 */
[----:B------:R-:W-:Y:S01]  /*0050*/  ULDC.64 UR10, c[0x0][0x208] ;  /* 0x00008200000a7ab9 */ /* 0x000fe20000000a00 */
[----:B------:R-:W0:Y:S01]  /*0060*/  S2R R184, SR_TID.X ;  /* 0x0000000000b87919 */ /* 0x000e220000002100 */
[----:B------:R-:W-:-:S02]  /*0070*/  CS2R R68, SRZ ;  /* 0x0000000000447805 */ /* 0x000fc4000001ff00 */
[----:B------:R-:W-:Y:S01]  /*0080*/  CS2R R70, SRZ ;  /* 0x0000000000467805 */ /* 0x000fe2000001ff00 */
[----:B------:R-:W3:Y:S01]  /*0090*/  LDC R181, c[0x0][0x230] ;  /* 0x00008c00ffb57b82 */ /* 0x000ee20000000800 */
[----:B------:R-:W-:Y:S02]  /*00a0*/  CS2R R60, SRZ ;  /* 0x00000000003c7805 */ /* 0x000fe4000001ff00 */
[----:B------:R-:W-:Y:S02]  /*00b0*/  CS2R R62, SRZ ;  /* 0x00000000003e7805 */ /* 0x000fe4000001ff00 */
[----:B------:R-:W-:Y:S02]  /*00c0*/  CS2R R52, SRZ ;  /* 0x0000000000347805 */ /* 0x000fe4000001ff00 */
[----:B------:R-:W-:Y:S02]  /*00d0*/  CS2R R54, SRZ ;  /* 0x0000000000367805 */ /* 0x000fe4000001ff00 */
[----:B------:R-:W-:-:S02]  /*00e0*/  CS2R R48, SRZ ;  /* 0x0000000000307805 */ /* 0x000fc4000001ff00 */
[----:B------:R-:W-:Y:S02]  /*00f0*/  CS2R R50, SRZ ;  /* 0x0000000000327805 */ /* 0x000fe4000001ff00 */
[----:B------:R-:W-:Y:S01]  /*0100*/  CS2R R56, SRZ ;  /* 0x0000000000387805 */ /* 0x000fe2000001ff00 */
[----:B------:R-:W4:Y:S01]  /*0110*/  S2UR UR4, SR_CgaCtaId ;  /* 0x00000000000479c3 */ /* 0x000f220000008800 */
[----:B------:R-:W-:Y:S02]  /*0120*/  CS2R R58, SRZ ;  /* 0x00000000003a7805 */ /* 0x000fe4000001ff00 */
[----:B------:R-:W-:Y:S02]  /*0130*/  CS2R R64, SRZ ;  /* 0x0000000000407805 */ /* 0x000fe4000001ff00 */
[----:B------:R-:W-:Y:S02]  /*0140*/  CS2R R66, SRZ ;  /* 0x0000000000427805 */ /* 0x000fe4000001ff00 */
[----:B------:R-:W-:-:S02]  /*0150*/  CS2R R72, SRZ ;  /* 0x0000000000487805 */ /* 0x000fc4000001ff00 */
[----:B------:R-:W-:Y:S02]  /*0160*/  CS2R R74, SRZ ;  /* 0x00000000004a7805 */ /* 0x000fe4000001ff00 */
[----:B------:R-:W-:Y:S02]  /*0170*/  CS2R R80, SRZ ;  /* 0x0000000000507805 */ /* 0x000fe4000001ff00 */
[----:B------:R-:W-:Y:S01]  /*0180*/  CS2R R82, SRZ ;  /* 0x0000000000527805 */ /* 0x000fe2000001ff00 */
[----:B-1----:R-:W-:Y:S01]  /*0190*/  VIADD R0, R45, 0xff ;  /* 0x000000ff2d007836 */ /* 0x002fe20000000000 */
[----:B------:R-:W-:Y:S02]  /*01a0*/  CS2R R88, SRZ ;  /* 0x0000000000587805 */ /* 0x000fe4000001ff00 */
[----:B------:R-:W-:Y:S02]  /*01b0*/  CS2R R90, SRZ ;  /* 0x00000000005a7805 */ /* 0x000fe4000001ff00 */
[----:B------:R-:W-:-:S02]  /*01c0*/  CS2R R96, SRZ ;  /* 0x0000000000607805 */ /* 0x000fc4000001ff00 */
[----:B------:R-:W-:Y:S02]  /*01d0*/  CS2R R98, SRZ ;  /* 0x0000000000627805 */ /* 0x000fe4000001ff00 */
[----:B------:R-:W-:Y:S02]  /*01e0*/  SHF.R.S32.HI R3, RZ, 0x1f, R0 ;  /* 0x0000001fff037819 */ /* 0x000fe40000011400 */
[----:B------:R-:W-:Y:S02]  /*01f0*/  CS2R R104, SRZ ;  /* 0x0000000000687805 */ /* 0x000fe4000001ff00 */
[----:B------:R-:W-:Y:S01]  /*0200*/  CS2R R106, SRZ ;  /* 0x00000000006a7805 */ /* 0x000fe2000001ff00 */
[----:B---3--:R-:W-:Y:S01]  /*0210*/  VIADD R181, R181, 0x1f ;  /* 0x0000001fb5b57836 */ /* 0x008fe20000000000 */
[----:B------:R-:W-:Y:S02]  /*0220*/  LEA.HI R3, R3, R0, RZ, 0x8 ;  /* 0x0000000003037211 */ /* 0x000fe400078f40ff */
[----:B------:R-:W-:-:S02]  /*0230*/  CS2R R112, SRZ ;  /* 0x0000000000707805 */ /* 0x000fc4000001ff00 */
[----:B--2---:R-:W-:Y:S02]  /*0240*/  IABS R8, R5 ;  /* 0x0000000500087213 */ /* 0x004fe40000000000 */
[----:B------:R-:W-:Y:S02]  /*0250*/  CS2R R114, SRZ ;  /* 0x0000000000727805 */ /* 0x000fe4000001ff00 */
[----:B------:R-:W-:Y:S02]  /*0260*/  SHF.R.S32.HI R4, RZ, 0x8, R3 ;  /* 0x00000008ff047819 */ /* 0x000fe40000011403 */
[----:B------:R-:W-:Y:S02]  /*0270*/  CS2R R120, SRZ ;  /* 0x0000000000787805 */ /* 0x000fe4000001ff00 */
[----:B------:R-:W-:Y:S01]  /*0280*/  CS2R R122, SRZ ;  /* 0x00000000007a7805 */ /* 0x000fe2000001ff00 */
[----:B----4-:R-:W-:Y:S01]  /*0290*/  ULEA UR8, UR4, UR8, 0x18 ;  /* 0x0000000804087291 */ /* 0x010fe2000f8ec03f */
[----:B------:R-:W-:-:S02]  /*02a0*/  IABS R7, R4 ;  /* 0x0000000400077213 */ /* 0x000fc40000000000 */
[----:B------:R-:W-:Y:S02]  /*02b0*/  CS2R R128, SRZ ;  /* 0x0000000000807805 */ /* 0x000fe4000001ff00 */
[----:B------:R-:W-:Y:S02]  /*02c0*/  IABS R10, R4 ;  /* 0x00000004000a7213 */ /* 0x000fe40000000000 */
[----:B------:R-:W-:Y:S01]  /*02d0*/  CS2R R130, SRZ ;  /* 0x0000000000827805 */ /* 0x000fe2000001ff00 */
[----:B------:R-:W1:Y:S01]  /*02e0*/  I2F.RP R0, R7 ;  /* 0x0000000700007306 */ /* 0x000e620000209400 */
[----:B------:R-:W-:Y:S02]  /*02f0*/  CS2R R136, SRZ ;  /* 0x0000000000887805 */ /* 0x000fe4000001ff00 */
[----:B------:R-:W-:Y:S02]  /*0300*/  CS2R R138, SRZ ;  /* 0x00000000008a7805 */ /* 0x000fe4000001ff00 */
[----:B------:R-:W-:-:S02]  /*0310*/  CS2R R144, SRZ ;  /* 0x0000000000907805 */ /* 0x000fc4000001ff00 */
[----:B------:R-:W-:Y:S01]  /*0320*/  CS2R R146, SRZ ;  /* 0x0000000000927805 */ /* 0x000fe2000001ff00 */
[----:B-1----:R-:W1:Y:S02]  /*0330*/  MUFU.RCP R0, R0 ;  /* 0x0000000000007308 */ /* 0x002e640000001000 */
[----:B-1----:R-:W-:Y:S02]  /*0340*/  VIADD R2, R0, 0xffffffe ;  /* 0x0ffffffe00027836 */ /* 0x002fe40000000000 */
[----:B------:R-:W-:-:S04]  /*0350*/  IMAD.MOV R0, RZ, RZ, -R10 ;  /* 0x000000ffff007224 */ /* 0x000fc800078e0a0a */
[----:B------:R1:W2:Y:S02]  /*0360*/  F2I.FTZ.U32.TRUNC.NTZ R3, R2 ;  /* 0x0000000200037305 */ /* 0x0002a4000021f000 */
[----:B-1----:R-:W-:Y:S02]  /*0370*/  IMAD.MOV.U32 R2, RZ, RZ, RZ ;  /* 0x000000ffff027224 */ /* 0x002fe400078e00ff */
[----:B--2---:R-:W-:-:S04]  /*0380*/  IMAD.MOV R6, RZ, RZ, -R3 ;  /* 0x000000ffff067224 */ /* 0x004fc800078e0a03 */
[----:B------:R-:W-:Y:S02]  /*0390*/  IMAD R9, R6, R7, RZ ;  /* 0x0000000706097224 */ /* 0x000fe400078e02ff */
[----:B------:R-:W-:Y:S02]  /*03a0*/  IMAD.MOV.U32 R6, RZ, RZ, R8 ;  /* 0x000000ffff067224 */ /* 0x000fe400078e0008 */
[----:B------:R-:W-:-:S06]  /*03b0*/  IMAD.HI.U32 R3, R3, R9, R2 ;  /* 0x0000000903037227 */ /* 0x000fcc00078e0002 */
[----:B------:R-:W-:-:S04]  /*03c0*/  IMAD.HI.U32 R3, R3, R6, RZ ;  /* 0x0000000603037227 */ /* 0x000fc800078e00ff */
[----:B------:R-:W-:-:S05]  /*03d0*/  IMAD R0, R3, R0, R6 ;  /* 0x0000000003007224 */ /* 0x000fca00078e0206 */
[----:B------:R-:W-:-:S13]  /*03e0*/  ISETP.GT.U32.AND P1, PT, R7, R0, PT ;  /* 0x000000000700720c */ /* 0x000fda0003f24070 */
[----:B------:R-:W-:Y:S02]  /*03f0*/  @!P1 IMAD.IADD R0, R0, 0x1, -R7 ;  /* 0x0000000100009824 */ /* 0x000fe400078e0a07 */
[----:B------:R-:W-:Y:S01]  /*0400*/  @!P1 VIADD R3, R3, 0x1 ;  /* 0x0000000103039836 */ /* 0x000fe20000000000 */
[----:B------:R-:W-:Y:S02]  /*0410*/  ISETP.NE.AND P1, PT, R4, RZ, PT ;  /* 0x000000ff0400720c */ /* 0x000fe40003f25270 */
[----:B------:R-:W-:Y:S02]  /*0420*/  ISETP.GE.U32.AND P0, PT, R0, R7, PT ;  /* 0x000000070000720c */ /* 0x000fe40003f06070 */
[----:B------:R-:W-:-:S04]  /*0430*/  LOP3.LUT R0, R5, R4, RZ, 0x3c, !PT ;  /* 0x0000000405007212 */ /* 0x000fc800078e3cff */
[----:B------:R-:W-:Y:S01]  /*0440*/  ISETP.GE.AND P2, PT, R0, RZ, PT ;  /* 0x000000ff0000720c */ /* 0x000fe20003f46270 */
[----:B------:R-:W-:-:S06]  /*0450*/  VIADD R0, R44, 0x3f ;  /* 0x0000003f2c007836 */ /* 0x000fcc0000000000 */
[----:B------:R-:W-:-:S04]  /*0460*/  @P0 VIADD R3, R3, 0x1 ;  /* 0x0000000103030836 */ /* 0x000fc80000000000 */
[----:B------:R-:W-:Y:S01]  /*0470*/  IMAD.MOV.U32 R8, RZ, RZ, R3 ;  /* 0x000000ffff087224 */ /* 0x000fe200078e0003 */
[----:B------:R-:W-:-:S03]  /*0480*/  SHF.R.S32.HI R3, RZ, 0x1f, R0 ;  /* 0x0000001fff037819 */ /* 0x000fc60000011400 */
[----:B------:R-:W-:Y:S01]  /*0490*/  @!P2 IMAD.MOV R8, RZ, RZ, -R8 ;  /* 0x000000ffff08a224 */ /* 0x000fe200078e0a08 */
[----:B------:R-:W-:Y:S02]  /*04a0*/  LEA.HI R3, R3, R0, RZ, 0x6 ;  /* 0x0000000003037211 */ /* 0x000fe400078f30ff */
[----:B------:R-:W-:-:S04]  /*04b0*/  @!P1 LOP3.LUT R8, RZ, R4, RZ, 0x33, !PT ;  /* 0x00000004ff089212 */ /* 0x000fc800078e33ff */
[----:B------:R-:W-:Y:S01]  /*04c0*/  LEA.HI.SX32 R3, R3, -R8, 0x1a ;  /* 0x8000000803037211 */ /* 0x000fe200078fd2ff */
[----:B------:R-:W-:-:S03]  /*04d0*/  IMAD.MOV R6, RZ, RZ, -R8 ;  /* 0x000000ffff067224 */ /* 0x000fc600078e0a08 */
[----:B------:R-:W-:Y:S01]  /*04e0*/  VIMNMX R9, R3, 0x1, PT ;  /* 0x0000000103097848 */ /* 0x000fe20003fe0100 */
[----:B------:R-:W-:-:S03]  /*04f0*/  IMAD R6, R4, R6, R5 ;  /* 0x0000000604067224 */ /* 0x000fc600078e0205 */
[-C--:B------:R-:W-:Y:S02]  /*0500*/  IABS R7, R9.reuse ;  /* 0x0000000900077213 */ /* 0x080fe40000000000 */
[----:B------:R-:W-:Y:S02]  /*0510*/  IABS R11, R9 ;  /* 0x00000009000b7213 */ /* 0x000fe40000000000 */
[----:B------:R-:W1:Y:S08]  /*0520*/  I2F.RP R0, R7 ;  /* 0x0000000700007306 */ /* 0x000e700000209400 */
[----:B-1----:R-:W1:Y:S02]  /*0530*/  MUFU.RCP R0, R0 ;  /* 0x0000000000007308 */ /* 0x002e640000001000 */
[----:B-1----:R-:W-:-:S02]  /*0540*/  VIADD R2, R0, 0xffffffe ;  /* 0x0ffffffe00027836 */ /* 0x002fc40000000000 */
[----:B------:R-:W-:-:S04]  /*0550*/  IMAD.MOV R0, RZ, RZ, -R11 ;  /* 0x000000ffff007224 */ /* 0x000fc800078e0a0b */
[----:B------:R1:W2:Y:S02]  /*0560*/  F2I.FTZ.U32.TRUNC.NTZ R3, R2 ;  /* 0x0000000200037305 */ /* 0x0002a4000021f000 */
[----:B-1----:R-:W-:Y:S02]  /*0570*/  IMAD.MOV.U32 R2, RZ, RZ, RZ ;  /* 0x000000ffff027224 */ /* 0x002fe400078e00ff */
[----:B--2---:R-:W-:-:S04]  /*0580*/  IMAD.MOV R10, RZ, RZ, -R3 ;  /* 0x000000ffff0a7224 */ /* 0x004fc800078e0a03 */
[----:B------:R-:W-:Y:S01]  /*0590*/  IMAD.MOV.U32 R4, RZ, RZ, R10 ;  /* 0x000000ffff047224 */ /* 0x000fe200078e000a */
[----:B------:R-:W-:-:S03]  /*05a0*/  IABS R10, R6 ;  /* 0x00000006000a7213 */ /* 0x000fc60000000000 */
[----:B------:R-:W-:Y:S02]  /*05b0*/  IMAD R5, R4, R7, RZ ;  /* 0x0000000704057224 */ /* 0x000fe400078e02ff */
[----:B------:R-:W-:Y:S02]  /*05c0*/  IMAD.MOV.U32 R4, RZ, RZ, R10 ;  /* 0x000000ffff047224 */ /* 0x000fe400078e000a */
[----:B------:R-:W-:Y:S01]  /*05d0*/  IMAD.HI.U32 R3, R3, R5, R2 ;  /* 0x0000000503037227 */ /* 0x000fe200078e0002 */
[----:B0-----:R-:W-:-:S05]  /*05e0*/  LOP3.LUT R2, R184, 0x3f, RZ, 0xc0, !PT ;  /* 0x0000003fb8027812 */ /* 0x001fca00078ec0ff */
        /* <DEDUP_REMOVED lines=8> */
[----:B------:R-:W-:-:S07]  /*0670*/  ISETP.GE.AND P2, PT, R0, RZ, PT ;  /* 0x000000ff0000720c */ /* 0x000fce0003f46270 */
[----:B------:R-:W-:Y:S01]  /*0680*/  @P0 VIADD R3, R3, 0x1 ;  /* 0x0000000103030836 */ /* 0x000fe20000000000 */
[----:B------:R-:W-:-:S05]  /*0690*/  ISETP.GE.AND P0, PT, R181, 0x20, PT ;  /* 0x00000020b500780c */ /* 0x000fca0003f06270 */
[----:B------:R-:W-:Y:S01]  /*06a0*/  @!P2 IMAD.MOV R3, RZ, RZ, -R3 ;  /* 0x000000ffff03a224 */ /* 0x000fe200078e0a03 */
[----:B------:R-:W-:-:S05]  /*06b0*/  @!P1 LOP3.LUT R3, RZ, R9, RZ, 0x33, !PT ;  /* 0x00000009ff039212 */ /* 0x000fca00078e33ff */
[----:B------:R-:W-:Y:S02]  /*06c0*/  IMAD.MOV R0, RZ, RZ, -R3 ;  /* 0x000000ffff007224 */ /* 0x000fe400078e0a03 */
[----:B------:R-:W-:Y:S02]  /*06d0*/  IMAD.SHL.U32 R3, R3, 0x100, RZ ;  /* 0x0000010003037824 */ /* 0x000fe400078e00ff */
[----:B------:R-:W-:-:S04]  /*06e0*/  IMAD R0, R9, R0, R6 ;  /* 0x0000000009007224 */ /* 0x000fc800078e0206 */
[----:B------:R-:W-:Y:S01]  /*06f0*/  IMAD.IADD R5, R8, 0x1, R0 ;  /* 0x0000000108057824 */ /* 0x000fe200078e0200 */
[----:B------:R-:W-:-:S03]  /*0700*/  SHF.R.U32.HI R0, RZ, 0x6, R184 ;  /* 0x00000006ff007819 */ /* 0x000fc600000116b8 */
[----:B------:R-:W-:Y:S01]  /*0710*/  IMAD R22, R5, 0x40, R2 ;  /* 0x0000004005167824 */ /* 0x000fe200078e0202 */
[----:B------:R-:W-:-:S04]  /*0720*/  SGXT.U32 R0, R0, 0x1 ;  /* 0x000000010000781a */ /* 0x000fc80000000000 */
[----:B------:R0:W-:Y:S01]  /*0730*/  STL [R1+0x9c], R22 ;  /* 0x00009c1601007387 */ /* 0x0001e20000100800 */
[----:B------:R-:W-:Y:S05]  /*0740*/  @!P0 BRA `(.L_x_0) ;  /* 0x0000008800208947 */ /* 0x000fea0003800000 */
[----:B------:R-:W-:Y:S01]  /*0750*/  IABS R20, R44 ;  /* 0x0000002c00147213 */ /* 0x000fe20000000000 */
[----:B------:R-:W-:Y:S01]  /*0760*/  ULDC UR4, c[0x0][0x234] ;  /* 0x00008d0000047ab9 */ /* 0x000fe20000000800 */
[----:B------:R-:W-:Y:S01]  /*0770*/  IABS R5, R45 ;  /* 0x0000002d00057213 */ /* 0x000fe20000000000 */
[----:B------:R-:W-:Y:S01]  /*0780*/  ULDC.64 UR6, c[0x0][0x210] ;  /* 0x0000840000067ab9 */ /* 0x000fe20000000a00 */
[----:B------:R-:W1:Y:S01]  /*0790*/  I2F.RP R7, R20 ;  /* 0x0000001400077306 */ /* 0x000e620000209400 */
[----:B------:R-:W-:Y:S01]  /*07a0*/  IABS R12, R22 ;  /* 0x00000016000c7213 */ /* 0x000fe20000000000 */
[----:B------:R-:W-:Y:S01]  /*07b0*/  ULDC UR5, c[0x0][0x240] ;  /* 0x0000900000057ab9 */ /* 0x000fe20000000800 */
[----:B------:R-:W-:Y:S01]  /*07c0*/  SHF.R.U32.HI R6, RZ, 0x5, R184 ;  /* 0x00000005ff067819 */ /* 0x000fe200000116b8 */
[----:B------:R-:W-:Y:S01]  /*07d0*/  IMAD.SHL.U32 R2, R2, 0x2, RZ ;  /* 0x0000000202027824 */ /* 0x000fe200078e00ff */
[----:B------:R-:W-:Y:S01]  /*07e0*/  ISETP.GE.AND P6, PT, R22, RZ, PT ;  /* 0x000000ff1600720c */ /* 0x000fe20003fc6270 */
[----:B------:R-:W2:Y:S01]  /*07f0*/  LDC R144, c[0x0][0x238] ;  /* 0x00008e00ff907b82 */ /* 0x000ea20000000800 */
[----:B------:R-:W-:Y:S01]  /*0800*/  SGXT.U32 R6, R6, 0x2 ;  /* 0x000000020606781a */ /* 0x000fe20000000000 */
[----:B------:R-:W3:Y:S01]  /*0810*/  I2F.RP R4, R5 ;  /* 0x0000000500047306 */ /* 0x000ee20000209400 */
[----:B------:R-:W-:-:S02]  /*0820*/  LOP3.LUT R191, R184, 0x1f, RZ, 0xc0, !PT ;  /* 0x0000001fb8bf7812 */ /* 0x000fc400078ec0ff */
[----:B------:R-:W-:Y:S02]  /*0830*/  CS2R R102, SRZ ;  /* 0x0000000000667805 */ /* 0x000fe4000001ff00 */
[----:B------:R-:W-:Y:S02]  /*0840*/  LOP3.LUT R6, R3, R6, RZ, 0xfc, !PT ;  /* 0x0000000603067212 */ /* 0x000fe400078efcff */
[----:B------:R-:W-:Y:S02]  /*0850*/  CS2R R104, SRZ ;  /* 0x0000000000687805 */ /* 0x000fe4000001ff00 */
[----:B------:R-:W-:Y:S02]  /*0860*/  LOP3.LUT R136, R0, 0x10, RZ, 0xfc, !PT ;  /* 0x0000001000887812 */ /* 0x000fe400078efcff */
[----:B------:R-:W-:Y:S02]  /*0870*/  CS2R R106, SRZ ;  /* 0x00000000006a7805 */ /* 0x000fe4000001ff00 */
[C---:B------:R-:W-:Y:S01]  /*0880*/  LOP3.LUT R17, R6.reuse, 0xf0, RZ, 0xfc, !PT ;  /* 0x000000f006117812 */ /* 0x040fe200078efcff */
[----:B-1----:R-:W1:Y:S01]  /*0890*/  MUFU.RCP R7, R7 ;  /* 0x0000000700077308 */ /* 0x002e620000001000 */
[----:B------:R-:W-:-:S02]  /*08a0*/  LOP3.LUT R19, R6, 0xec, RZ, 0xfc, !PT ;  /* 0x000000ec06137812 */ /* 0x000fc400078efcff */
[----:B------:R-:W-:Y:S02]  /*08b0*/  CS2R R108, SRZ ;  /* 0x00000000006c7805 */ /* 0x000fe4000001ff00 */
[C---:B------:R-:W-:Y:S02]  /*08c0*/  LOP3.LUT R21, R6.reuse, 0xe8, RZ, 0xfc, !PT ;  /* 0x000000e806157812 */ /* 0x040fe400078efcff */
[----:B------:R-:W-:Y:S02]  /*08d0*/  CS2R R110, SRZ ;  /* 0x00000000006e7805 */ /* 0x000fe4000001ff00 */
[----:B------:R-:W-:Y:S02]  /*08e0*/  IABS R16, R19 ;  /* 0x0000001300107213 */ /* 0x000fe40000000000 */
[----:B------:R-:W-:Y:S02]  /*08f0*/  CS2R R112, SRZ ;  /* 0x0000000000707805 */ /* 0x000fe4000001ff00 */
[----:B------:R-:W-:Y:S01]  /*0900*/  IABS R18, R21 ;  /* 0x0000001500127213 */ /* 0x000fe20000000000 */
[----:B---3--:R-:W3:Y:S01]  /*0910*/  MUFU.RCP R4, R4 ;  /* 0x0000000400047308 */ /* 0x008ee20000001000 */
[----:B------:R-:W-:-:S02]  /*0920*/  LOP3.LUT R23, R6, 0xd8, RZ, 0xfc, !PT ;  /* 0x000000d806177812 */ /* 0x000fc400078efcff */
[----:B------:R-:W-:Y:S02]  /*0930*/  CS2R R114, SRZ ;  /* 0x0000000000727805 */ /* 0x000fe4000001ff00 */
[----:B------:R-:W-:Y:S02]  /*0940*/  ISETP.GE.AND P4, PT, R17, RZ, PT ;  /* 0x000000ff1100720c */ /* 0x000fe40003f86270 */
[----:B------:R-:W-:Y:S02]  /*0950*/  CS2R R116, SRZ ;  /* 0x0000000000747805 */ /* 0x000fe4000001ff00 */
[C---:B0-----:R-:W-:Y:S02]  /*0960*/  LOP3.LUT R22, R6.reuse, 0xe0, RZ, 0xfc, !PT ;  /* 0x000000e006167812 */ /* 0x041fe400078efcff */
[----:B------:R-:W-:Y:S02]  /*0970*/  CS2R R118, SRZ ;  /* 0x0000000000767805 */ /* 0x000fe4000001ff00 */
[----:B------:R-:W-:-:S02]  /*0980*/  LOP3.LUT R27, R6, 0xc4, RZ, 0xfc, !PT ;  /* 0x000000c4061b7812 */ /* 0x000fc400078efcff */
[----:B------:R-:W-:Y:S01]  /*0990*/  CS2R R120, SRZ ;  /* 0x0000000000787805 */ /* 0x000fe2000001ff00 */
[----:B-1----:R-:W-:Y:S01]  /*09a0*/  VIADD R10, R7, 0xffffffe ;  /* 0x0ffffffe070a7836 */ /* 0x002fe20000000000 */
[----:B------:R-:W-:Y:S02]  /*09b0*/  LOP3.LUT R25, R6, 0xc8, RZ, 0xfc, !PT ;  /* 0x000000c806197812 */ /* 0x000fe400078efcff */
[----:B------:R-:W-:Y:S02]  /*09c0*/  CS2R R122, SRZ ;  /* 0x00000000007a7805 */ /* 0x000fe4000001ff00 */
[----:B------:R-:W-:Y:S01]  /*09d0*/  IABS R26, R27 ;  /* 0x0000001b001a7213 */ /* 0x000fe20000000000 */
[----:B------:R0:W1:Y:S01]  /*09e0*/  F2I.FTZ.U32.TRUNC.NTZ R11, R10 ;  /* 0x0000000a000b7305 */ /* 0x000062000021f000 */
[----:B------:R-:W-:Y:S02]  /*09f0*/  IABS R24, R25 ;  /* 0x0000001900187213 */ /* 0x000fe40000000000 */
[----:B------:R-:W-:-:S02]  /*0a00*/  CS2R R124, SRZ ;  /* 0x00000000007c7805 */ /* 0x000fc4000001ff00 */
[----:B------:R-:W-:Y:S01]  /*0a10*/  LOP3.LUT R28, R6, 0xc0, RZ, 0xfc, !PT ;  /* 0x000000c0061c7812 */ /* 0x000fe200078efcff */
[----:B---3--:R-:W-:Y:S01]  /*0a20*/  VIADD R8, R4, 0xffffffe ;  /* 0x0ffffffe04087836 */ /* 0x008fe20000000000 */
[C---:B------:R-:W-:Y:S02]  /*0a30*/  LOP3.LUT R29, R6.reuse, 0xac, RZ, 0xfc, !PT ;  /* 0x000000ac061d7812 */ /* 0x040fe400078efcff */
[----:B------:R-:W-:Y:S02]  /*0a40*/  CS2R R126, SRZ ;  /* 0x00000000007e7805 */ /* 0x000fe4000001ff00 */
[C---:B------:R-:W-:Y:S01]  /*0a50*/  LOP3.LUT R33, R6.reuse, 0x94, RZ, 0xfc, !PT ;  /* 0x0000009406217812 */ /* 0x040fe200078efcff */
[----:B------:R3:W4:Y:S01]  /*0a60*/  F2I.FTZ.U32.TRUNC.NTZ R9, R8 ;  /* 0x0000000800097305 */ /* 0x000722000021f000 */
[----:B0-----:R-:W-:Y:S01]  /*0a70*/  IMAD.MOV.U32 R10, RZ, RZ, RZ ;  /* 0x000000ffff0a7224 */ /* 0x001fe200078e00ff */
[----:B------:R-:W-:Y:S02]  /*0a80*/  LOP3.LUT R37, R6, 0x8c, RZ, 0xfc, !PT ;  /* 0x0000008c06257812 */ /* 0x000fe400078efcff */
[----:B------:R-:W-:-:S02]  /*0a90*/  CS2R R128, SRZ ;  /* 0x0000000000807805 */ /* 0x000fc4000001ff00 */
[C---:B------:R-:W-:Y:S02]  /*0aa0*/  LOP3.LUT R35, R6.reuse, 0x90, RZ, 0xfc, !PT ;  /* 0x0000009006237812 */ /* 0x040fe400078efcff */
[----:B------:R-:W-:Y:S02]  /*0ab0*/  CS2R R130, SRZ ;  /* 0x0000000000827805 */ /* 0x000fe4000001ff00 */
[----:B------:R-:W-:Y:S01]  /*0ac0*/  IABS R38, R37 ;  /* 0x0000002500267213 */ /* 0x000fe20000000000 */
[--C-:B-1----:R-:W-:Y:S01]  /*0ad0*/  IMAD.MOV R13, RZ, RZ, -R11.reuse ;  /* 0x000000ffff0d7224 */ /* 0x102fe200078e0a0b */
[----:B------:R-:W-:Y:S01]  /*0ae0*/  IABS R36, R35 ;  /* 0x0000002300247213 */ /* 0x000fe20000000000 */
[----:B---3--:R-:W-:Y:S01]  /*0af0*/  IMAD.MOV.U32 R8, RZ, RZ, RZ ;  /* 0x000000ffff087224 */ /* 0x008fe200078e00ff */
[C---:B------:R-:W-:Y:S01]  /*0b00*/  LOP3.LUT R39, R6.reuse, 0x88, RZ, 0xfc, !PT ;  /* 0x0000008806277812 */ /* 0x040fe200078efcff */
[----:B------:R-:W-:Y:S01]  /*0b10*/  IMAD R7, R13, R20, RZ ;  /* 0x000000140d077224 */ /* 0x000fe200078e02ff */
[C---:B------:R-:W-:Y:S01]  /*0b20*/  LOP3.LUT R40, R6.reuse, 0x84, RZ, 0xfc, !PT ;  /* 0x0000008406287812 */ /* 0x040fe200078efcff */
[----:B------:R-:W-:Y:S01]  /*0b30*/  IMAD.MOV.U32 R13, RZ, RZ, R12 ;  /* 0x000000ffff0d7224 */ /* 0x000fe200078e000c */
[C---:B------:R-:W-:Y:S01]  /*0b40*/  LOP3.LUT R41, R6.reuse, 0x80, RZ, 0xfc, !PT ;  /* 0x0000008006297812 */ /* 0x040fe200078efcff */
[----:B------:R-:W-:Y:S01]  /*0b50*/  IMAD.HI.U32 R10, R11, R7, R10 ;  /* 0x000000070b0a7227 */ /* 0x000fe200078e000a */
[----:B------:R-:W-:-:S02]  /*0b60*/  LOP3.LUT R11, R6, 0xf8, RZ, 0xfc, !PT ;  /* 0x000000f8060b7812 */ /* 0x000fc400078efcff */
[----:B------:R-:W-:Y:S02]  /*0b70*/  CS2R R146, SRZ ;  /* 0x0000000000927805 */ /* 0x000fe4000001ff00 */
[----:B------:R-:W-:Y:S01]  /*0b80*/  LOP3.LUT R43, R6, 0x68, RZ, 0xfc, !PT ;  /* 0x00000068062b7812 */ /* 0x000fe200078efcff */
[----:B----4-:R-:W-:Y:S01]  /*0b90*/  IMAD.MOV R4, RZ, RZ, -R9 ;  /* 0x000000ffff047224 */ /* 0x010fe200078e0a09 */
[----:B------:R-:W-:Y:S01]  /*0ba0*/  IABS R12, R11 ;  /* 0x0000000b000c7213 */ /* 0x000fe20000000000 */
[----:B------:R-:W-:Y:S01]  /*0bb0*/  IMAD.HI.U32 R10, R10, R13, RZ ;  /* 0x0000000d0a0a7227 */ /* 0x000fe200078e00ff */
[----:B------:R-:W-:Y:S02]  /*0bc0*/  ISETP.GE.AND P2, PT, R11, RZ, PT ;  /* 0x000000ff0b00720c */ /* 0x000fe40003f46270 */
[----:B------:R-:W-:Y:S02]  /*0bd0*/  CS2R R148, SRZ ;  /* 0x0000000000947805 */ /* 0x000fe4000001ff00 */
[C---:B------:R-:W-:Y:S01]  /*0be0*/  LOP3.LUT R47, R6.reuse, 0x60, RZ, 0xfc, !PT ;  /* 0x00000060062f7812 */ /* 0x040fe200078efcff */
[----:B------:R-:W-:Y:S01]  /*0bf0*/  IMAD.MOV R10, RZ, RZ, -R10 ;  /* 0x000000ffff0a7224 */ /* 0x000fe200078e0a0a */
[----:B------:R-:W-:Y:S01]  /*0c00*/  LOP3.LUT R49, R6, 0x58, RZ, 0xfc, !PT ;  /* 0x0000005806317812 */ /* 0x000fe200078efcff */
[----:B------:R-:W-:Y:S01]  /*0c10*/  IMAD R7, R4, R5, RZ ;  /* 0x0000000504077224 */ /* 0x000fe200078e02ff */
[----:B------:R-:W-:Y:S01]  /*0c20*/  SHF.R.S32.HI R4, RZ, 0x1f, R181 ;  /* 0x0000001fff047819 */ /* 0x000fe200000114b5 */
[----:B------:R-:W-:Y:S01]  /*0c30*/  IMAD R13, R20, R10, R13 ;  /* 0x0000000a140d7224 */ /* 0x000fe200078e020d */
[----:B------:R-:W-:Y:S01]  /*0c40*/  IABS R48, R47 ;  /* 0x0000002f00307213 */ /* 0x000fe20000000000 */
[----:B------:R-:W-:Y:S01]  /*0c50*/  IMAD.HI.U32 R7, R9, R7, R8 ;  /* 0x0000000709077227 */ /* 0x000fe200078e0008 */
[----:B------:R-:W-:-:S02]  /*0c60*/  LEA.HI R181, R4, R181, RZ, 0x5 ;  /* 0x000000b504b57211 */ /* 0x000fc400078f28ff */
[----:B------:R-:W-:Y:S02]  /*0c70*/  CS2R R150, SRZ ;  /* 0x0000000000967805 */ /* 0x000fe4000001ff00 */
[----:B------:R-:W-:Y:S01]  /*0c80*/  ISETP.GT.U32.AND P0, PT, R20, R13, PT ;  /* 0x0000000d1400720c */ /* 0x000fe20003f04070 */
[----:B------:R-:W-:Y:S01]  /*0c90*/  UMOV UR12, 0x80 ;  /* 0x00000080000c7882 */ /* 0x000fe20000000000 */
[C---:B------:R-:W-:Y:S01]  /*0ca0*/  LOP3.LUT R8, R6.reuse, 0xf4, RZ, 0xfc, !PT ;  /* 0x000000f406087812 */ /* 0x040fe200078efcff */
[C---:B------:R-:W-:Y:S01]  /*0cb0*/  IMAD.HI.U32 R4, R7.reuse, R12, RZ ;  /* 0x0000000c07047227 */ /* 0x040fe200078e00ff */
[----:B------:R-:W-:Y:S01]  /*0cc0*/  LOP3.LUT R51, R6, 0x54, RZ, 0xfc, !PT ;  /* 0x0000005406337812 */ /* 0x000fe200078efcff */
[----:B------:R-:W-:Y:S01]  /*0cd0*/  UMOV UR13, 0x40000040 ;  /* 0x40000040000d7882 */ /* 0x000fe20000000000 */
[----:B------:R-:W-:Y:S01]  /*0ce0*/  IABS R14, R8 ;  /* 0x00000008000e7213 */ /* 0x000fe20000000000 */
[----:B------:R-:W-:Y:S01]  /*0cf0*/  IMAD.MOV R4, RZ, RZ, -R4 ;  /* 0x000000ffff047224 */ /* 0x000fe200078e0a04 */
[----:B------:R-:W-:Y:S01]  /*0d00*/  ISETP.GE.AND P3, PT, R8, RZ, PT ;  /* 0x000000ff0800720c */ /* 0x000fe20003f66270 */
[----:B------:R-:W-:Y:S01]  /*0d10*/  IMAD.HI.U32 R10, R7, R16, RZ ;  /* 0x00000010070a7227 */ /* 0x000fe200078e00ff */
[C---:B------:R-:W-:Y:S01]  /*0d20*/  LOP3.LUT R54, R6.reuse, 0x4c, RZ, 0xfc, !PT ;  /* 0x0000004c06367812 */ /* 0x040fe200078efcff */
[----:B------:R-:W-:Y:S01]  /*0d30*/  UMOV UR14, 0xfffffffe ;  /* 0xfffffffe000e7882 */ /* 0x000fe20000000000 */
[----:B------:R-:W-:Y:S01]  /*0d40*/  LOP3.LUT R53, R6, 0x50, RZ, 0xfc, !PT ;  /* 0x0000005006357812 */ /* 0x000fe200078efcff */
[----:B------:R-:W-:Y:S01]  /*0d50*/  @!P0 IMAD.IADD R13, R13, 0x1, -R20 ;  /* 0x000000010d0d8824 */ /* 0x000fe200078e0a14 */
[----:B------:R-:W-:Y:S01]  /*0d60*/  IABS R52, R54 ;  /* 0x0000003600347213 */ /* 0x000fe20000000000 */
[----:B------:R-:W-:Y:S01]  /*0d70*/  IMAD R8, R5, R4, R12 ;  /* 0x0000000405087224 */ /* 0x000fe200078e020c */
[----:B------:R-:W-:Y:S01]  /*0d80*/  IABS R12, R17 ;  /* 0x00000011000c7213 */ /* 0x000fe20000000000 */
[----:B------:R-:W-:Y:S01]  /*0d90*/  IMAD.HI.U32 R4, R7, R14, RZ ;  /* 0x0000000e07047227 */ /* 0x000fe200078e00ff */
[----:B------:R-:W-:Y:S01]  /*0da0*/  ISETP.GT.U32.AND P5, PT, R20, R13, PT ;  /* 0x0000000d1400720c */ /* 0x000fe20003fa4070 */
[----:B------:R-:W-:Y:S01]  /*0db0*/  UMOV UR15, 0x7fffffdf ;  /* 0x7fffffdf000f7882 */ /* 0x000fe20000000000 */
[----:B------:R-:W-:Y:S01]  /*0dc0*/  ISETP.GT.U32.AND P1, PT, R5, R8, PT ;  /* 0x000000080500720c */ /* 0x000fe20003f24070 */
[----:B------:R-:W-:Y:S01]  /*0dd0*/  IMAD.MOV R9, RZ, RZ, -R4 ;  /* 0x000000ffff097224 */ /* 0x000fe200078e0a04 */
[C---:B------:R-:W-:Y:S01]  /*0de0*/  LOP3.LUT R17, R6.reuse, 0xe4, RZ, 0xfc, !PT ;  /* 0x000000e406117812 */ /* 0x040fe200078efcff */
[----:B------:R-:W-:Y:S01]  /*0df0*/  IMAD.HI.U32 R4, R7, R12, RZ ;  /* 0x0000000c07047227 */ /* 0x000fe200078e00ff */
[----:B------:R-:W-:Y:S01]  /*0e00*/  IABS R50, R53 ;  /* 0x0000003500327213 */ /* 0x000fe20000000000 */
[----:B------:R-:W-:Y:S01]  /*0e10*/  ULDC UR9, c[0x0][0x230] ;  /* 0x00008c0000097ab9 */ /* 0x000fe20000000800 */
[C---:B------:R-:W-:Y:S01]  /*0e20*/  LOP3.LUT R55, R6.reuse, 0x44, RZ, 0xfc, !PT ;  /* 0x0000004406377812 */ /* 0x040fe200078efcff */
[----:B------:R-:W-:Y:S01]  /*0e30*/  IMAD.MOV R4, RZ, RZ, -R4 ;  /* 0x000000ffff047224 */ /* 0x000fe200078e0a04 */
[----:B------:R-:W-:Y:S01]  /*0e40*/  LOP3.LUT R69, R6, 0x4, RZ, 0xfc, !PT ;  /* 0x0000000406457812 */ /* 0x000fe200078efcff */
[C---:B------:R-:W-:Y:S01]  /*0e50*/  IMAD R9, R5.reuse, R9, R14 ;  /* 0x0000000905097224 */ /* 0x040fe200078e020e */
[----:B------:R-:W-:Y:S01]  /*0e60*/  IABS R100, R6 ;  /* 0x0000000600647213 */ /* 0x000fe20000000000 */
[----:B------:R-:W-:Y:S01]  /*0e70*/  IMAD.MOV R14, RZ, RZ, -R10 ;  /* 0x000000ffff0e7224 */ /* 0x000fe200078e0a0a */
[----:B------:R-:W-:Y:S01]  /*0e80*/  IABS R96, R69 ;  /* 0x0000004500607213 */ /* 0x000fe20000000000 */
[C---:B------:R-:W-:Y:S01]  /*0e90*/  IMAD R10, R5.reuse, R4, R12 ;  /* 0x00000004050a7224 */ /* 0x040fe200078e020c */
[----:B------:R-:W-:Y:S01]  /*0ea0*/  ISETP.GT.U32.AND P0, PT, R5, R9, PT ;  /* 0x000000090500720c */ /* 0x000fe20003f04070 */
[----:B------:R-:W-:Y:S01]  /*0eb0*/  @!P5 IMAD.IADD R13, R13, 0x1, -R20 ;  /* 0x000000010d0dd824 */ /* 0x000fe200078e0a14 */
[----:B------:R-:W-:Y:S01]  /*0ec0*/  ISETP.NE.AND P5, PT, R44, RZ, PT ;  /* 0x000000ff2c00720c */ /* 0x000fe20003fa5270 */
[----:B------:R-:W-:Y:S01]  /*0ed0*/  @!P1 IMAD.IADD R8, R8, 0x1, -R5 ;  /* 0x0000000108089824 */ /* 0x000fe200078e0a05 */
[----:B------:R-:W-:Y:S01]  /*0ee0*/  ISETP.GT.U32.AND P1, PT, R5, R10, PT ;  /* 0x0000000a0500720c */ /* 0x000fe20003f24070 */
[----:B------:R-:W-:Y:S01]  /*0ef0*/  IMAD.MOV.U32 R4, RZ, RZ, R13 ;  /* 0x000000ffff047224 */ /* 0x000fe200078e000d */
[----:B------:R-:W-:Y:S01]  /*0f00*/  IABS R20, R23 ;  /* 0x0000001700147213 */ /* 0x000fe20000000000 */
[----:B------:R-:W-:Y:S01]  /*0f10*/  IMAD.HI.U32 R11, R7, R18, RZ ;  /* 0x00000012070b7227 */ /* 0x000fe200078e00ff */
[----:B------:R-:W-:-:S02]  /*0f20*/  LOP3.LUT R139, R0, 0xa, RZ, 0xfc, !PT ;  /* 0x0000000a008b7812 */ /* 0x000fc400078efcff */
[C---:B------:R-:W-:Y:S01]  /*0f30*/  LOP3.LUT R142, R0.reuse, 0x4, RZ, 0xfc, !PT ;  /* 0x00000004008e7812 */ /* 0x040fe200078efcff */
[----:B------:R-:W-:Y:S01]  /*0f40*/  @!P6 IMAD.MOV R4, RZ, RZ, -R4 ;  /* 0x000000ffff04e224 */ /* 0x000fe200078e0a04 */
[C---:B------:R-:W-:Y:S01]  /*0f50*/  ISETP.GT.U32.AND P6, PT, R5.reuse, R8, PT ;  /* 0x000000080500720c */ /* 0x040fe20003fc4070 */
[----:B------:R-:W-:Y:S01]  /*0f60*/  IMAD.MOV R15, RZ, RZ, -R11 ;  /* 0x000000ffff0f7224 */ /* 0x000fe200078e0a0b */
[----:B------:R-:W-:Y:S01]  /*0f70*/  LOP3.LUT R190, R0, 0x1e, RZ, 0xfc, !PT ;  /* 0x0000001e00be7812 */ /* 0x000fe200078efcff */
[C---:B------:R-:W-:Y:S01]  /*0f80*/  IMAD R11, R5.reuse, R14, R16 ;  /* 0x0000000e050b7224 */ /* 0x040fe200078e0210 */
[----:B------:R-:W-:Y:S01]  /*0f90*/  @!P5 LOP3.LUT R4, RZ, R44, RZ, 0x33, !PT ;  /* 0x0000002cff04d212 */ /* 0x000fe200078e33ff */
[C---:B------:R-:W-:Y:S01]  /*0fa0*/  IMAD R12, R5.reuse, R15, R18 ;  /* 0x0000000f050c7224 */ /* 0x040fe200078e0212 */
[----:B------:R-:W-:Y:S01]  /*0fb0*/  IABS R16, R17 ;  /* 0x0000001100107213 */ /* 0x000fe20000000000 */
[----:B------:R-:W-:Y:S01]  /*0fc0*/  @!P1 IMAD.IADD R10, R10, 0x1, -R5 ;  /* 0x000000010a0a9824 */ /* 0x000fe200078e0a05 */
[----:B------:R-:W-:Y:S01]  /*0fd0*/  ISETP.GT.U32.AND P5, PT, R5, R11, PT ;  /* 0x0000000b0500720c */ /* 0x000fe20003fa4070 */
[----:B------:R-:W-:Y:S01]  /*0fe0*/  IMAD.HI.U32 R15, R7, R20, RZ ;  /* 0x00000014070f7227 */ /* 0x000fe200078e00ff */
[----:B------:R-:W-:-:S02]  /*0ff0*/  ISETP.GT.U32.AND P1, PT, R5, R12, PT ;  /* 0x0000000c0500720c */ /* 0x000fc40003f24070 */
[----:B------:R-:W-:Y:S01]  /*1000*/  IABS R18, R22 ;  /* 0x0000001600127213 */ /* 0x000fe20000000000 */
[----:B------:R-:W-:Y:S01]  /*1010*/  @!P6 IMAD.IADD R8, R8, 0x1, -R5 ;  /* 0x000000010808e824 */ /* 0x000fe200078e0a05 */
[----:B------:R-:W-:Y:S01]  /*1020*/  ISETP.GT.U32.AND P6, PT, R5, R10, PT ;  /* 0x0000000a0500720c */ /* 0x000fe20003fc4070 */
[----:B------:R-:W-:Y:S01]  /*1030*/  IMAD.MOV R15, RZ, RZ, -R15 ;  /* 0x000000ffff0f7224 */ /* 0x000fe200078e0a0f */
[----:B------:R-:W-:Y:S01]  /*1040*/  IABS R44, R43 ;  /* 0x0000002b002c7213 */ /* 0x000fe20000000000 */
[----:B------:R-:W-:Y:S01]  /*1050*/  @!P0 IMAD.IADD R9, R9, 0x1, -R5 ;  /* 0x0000000109098824 */ /* 0x000fe200078e0a05 */
[C---:B------:R-:W-:Y:S01]  /*1060*/  LOP3.LUT R134, R0.reuse, 0x18, RZ, 0xfc, !PT ;  /* 0x0000001800867812 */ /* 0x040fe200078efcff */
[----:B------:R-:W-:Y:S01]  /*1070*/  IMAD R15, R5, R15, R20 ;  /* 0x0000000f050f7224 */ /* 0x000fe200078e0214 */
[----:B------:R-:W-:Y:S01]  /*1080*/  LOP3.LUT R135, R0, 0x12, RZ, 0xfc, !PT ;  /* 0x0000001200877812 */ /* 0x000fe200078efcff */
[----:B------:R-:W-:Y:S01]  /*1090*/  IMAD.HI.U32 R13, R7, R16, RZ ;  /* 0x00000010070d7227 */ /* 0x000fe200078e00ff */
[----:B------:R-:W-:-:S02]  /*10a0*/  ISETP.GT.U32.AND P0, PT, R5, R9, PT ;  /* 0x000000090500720c */ /* 0x000fc40003f04070 */
[----:B------:R-:W-:Y:S01]  /*10b0*/  LOP3.LUT R137, R0, 0xe, RZ, 0xfc, !PT ;  /* 0x0000000e00897812 */ /* 0x000fe200078efcff */
[--C-:B------:R-:W-:Y:S01]  /*10c0*/  @!P1 IMAD.IADD R12, R12, 0x1, -R5.reuse ;  /* 0x000000010c0c9824 */ /* 0x100fe200078e0a05 */
[----:B------:R-:W-:Y:S01]  /*10d0*/  LOP3.LUT R138, R0, 0xc, RZ, 0xfc, !PT ;  /* 0x0000000c008a7812 */ /* 0x000fe200078efcff */
[----:B------:R-:W-:Y:S01]  /*10e0*/  @!P6 IMAD.IADD R10, R10, 0x1, -R5 ;  /* 0x000000010a0ae824 */ /* 0x000fe200078e0a05 */
[C---:B------:R-:W-:Y:S01]  /*10f0*/  LOP3.LUT R140, R0.reuse, 0x8, RZ, 0xfc, !PT ;  /* 0x00000008008c7812 */ /* 0x040fe200078efcff */
[----:B------:R-:W-:Y:S01]  /*1100*/  IMAD.HI.U32 R14, R7, R18, RZ ;  /* 0x00000012070e7227 */ /* 0x000fe200078e00ff */
[----:B------:R-:W-:Y:S02]  /*1110*/  ISETP.GT.U32.AND P6, PT, R5, R12, PT ;  /* 0x0000000c0500720c */ /* 0x000fe40003fc4070 */
[C---:B------:R-:W-:Y:S01]  /*1120*/  LOP3.LUT R141, R0.reuse, 0x6, RZ, 0xfc, !PT ;  /* 0x00000006008d7812 */ /* 0x040fe200078efcff */
[----:B------:R-:W-:Y:S01]  /*1130*/  IMAD.MOV R13, RZ, RZ, -R13 ;  /* 0x000000ffff0d7224 */ /* 0x000fe200078e0a0d */
[----:B------:R-:W-:Y:S01]  /*1140*/  LOP3.LUT R133, R0, 0x16, RZ, 0xfc, !PT ;  /* 0x0000001600857812 */ /* 0x000fe200078efcff */
[--C-:B------:R-:W-:Y:S01]  /*1150*/  @!P5 IMAD.IADD R11, R11, 0x1, -R5.reuse ;  /* 0x000000010b0bd824 */ /* 0x100fe200078e0a05 */
[----:B------:R-:W-:Y:S01]  /*1160*/  ISETP.GE.AND P5, PT, R21, RZ, PT ;  /* 0x000000ff1500720c */ /* 0x000fe20003fa6270 */
[----:B------:R-:W-:Y:S01]  /*1170*/  IMAD.MOV R14, RZ, RZ, -R14 ;  /* 0x000000ffff0e7224 */ /* 0x000fe200078e0a0e */
[----:B------:R-:W-:Y:S01]  /*1180*/  LOP3.LUT R21, R6, 0xd0, RZ, 0xfc, !PT ;  /* 0x000000d006157812 */ /* 0x000fe200078efcff */
[C---:B------:R-:W-:Y:S01]  /*1190*/  IMAD R13, R5.reuse, R13, R16 ;  /* 0x0000000d050d7224 */ /* 0x040fe200078e0210 */
[----:B------:R-:W-:Y:S01]  /*11a0*/  ISETP.GT.U32.AND P1, PT, R5, R11, PT ;  /* 0x0000000b0500720c */ /* 0x000fe20003f24070 */
[--C-:B------:R-:W-:Y:S01]  /*11b0*/  @!P0 IMAD.IADD R9, R9, 0x1, -R5.reuse ;  /* 0x0000000109098824 */ /* 0x100fe200078e0a05 */
[----:B------:R-:W-:Y:S01]  /*11c0*/  IABS R20, R21 ;  /* 0x0000001500147213 */ /* 0x000fe20000000000 */
[----:B------:R-:W-:Y:S01]  /*11d0*/  @!P6 IMAD.IADD R12, R12, 0x1, -R5 ;  /* 0x000000010c0ce824 */ /* 0x000fe200078e0a05 */
[C---:B------:R-:W-:Y:S01]  /*11e0*/  ISETP.GT.U32.AND P6, PT, R5.reuse, R15, PT ;  /* 0x0000000f0500720c */ /* 0x040fe20003fc4070 */
[----:B------:R-:W-:Y:S01]  /*11f0*/  IMAD R14, R5, R14, R18 ;  /* 0x0000000e050e7224 */ /* 0x000fe200078e0212 */
[----:B------:R-:W-:Y:S01]  /*1200*/  ISETP.GE.AND P0, PT, R19, RZ, PT ;  /* 0x000000ff1300720c */ /* 0x000fe20003f06270 */
[----:B------:R-:W-:Y:S01]  /*1210*/  @!P2 IMAD.MOV R8, RZ, RZ, -R8 ;  /* 0x000000ffff08a224 */ /* 0x000fe200078e0a08 */
[----:B------:R-:W-:Y:S01]  /*1220*/  ISETP.GT.U32.AND P2, PT, R5, R13, PT ;  /* 0x0000000d0500720c */ /* 0x000fe20003f44070 */
[----:B------:R-:W-:Y:S01]  /*1230*/  @!P3 IMAD.MOV R9, RZ, RZ, -R9 ;  /* 0x000000ffff09b224 */ /* 0x000fe200078e0a09 */
[----:B------:R-:W-:Y:S01]  /*1240*/  ISETP.GE.AND P3, PT, R17, RZ, PT ;  /* 0x000000ff1100720c */ /* 0x000fe20003f66270 */
[----:B------:R-:W-:Y:S01]  /*1250*/  @!P4 IMAD.MOV R10, RZ, RZ, -R10 ;  /* 0x000000ffff0ac224 */ /* 0x000fe200078e0a0a */
[----:B------:R-:W-:Y:S01]  /*1260*/  ISETP.GT.U32.AND P4, PT, R5, R14, PT ;  /* 0x0000000e0500720c */ /* 0x000fe20003f84070 */
[----:B------:R-:W-:Y:S01]  /*1270*/  IMAD.HI.U32 R17, R7, R20, RZ ;  /* 0x0000001407117227 */ /* 0x000fe200078e00ff */
[----:B------:R-:W-:-:S02]  /*1280*/  LOP3.LUT R19, R6, 0xd4, RZ, 0xfc, !PT ;  /* 0x000000d406137812 */ /* 0x000fc400078efcff */
[C---:B------:R-:W-:Y:S01]  /*1290*/  LOP3.LUT R143, R0.reuse, 0x2, RZ, 0xfc, !PT ;  /* 0x00000002008f7812 */ /* 0x040fe200078efcff */
[----:B------:R-:W-:Y:S01]  /*12a0*/  @!P6 IMAD.IADD R15, R15, 0x1, -R5 ;  /* 0x000000010f0fe824 */ /* 0x000fe200078e0a05 */
[----:B------:R-:W-:Y:S01]  /*12b0*/  IABS R18, R19 ;  /* 0x0000001300127213 */ /* 0x000fe20000000000 */
[----:B------:R-:W-:Y:S01]  /*12c0*/  IMAD.MOV R17, RZ, RZ, -R17 ;  /* 0x000000ffff117224 */ /* 0x000fe200078e0a11 */
[----:B------:R-:W-:Y:S01]  /*12d0*/  LOP3.LUT R186, R0, 0x1a, RZ, 0xfc, !PT ;  /* 0x0000001a00ba7812 */ /* 0x000fe200078efcff */
[--C-:B------:R-:W-:Y:S01]  /*12e0*/  @!P2 IMAD.IADD R13, R13, 0x1, -R5.reuse ;  /* 0x000000010d0da824 */ /* 0x100fe200078e0a05 */
[C---:B------:R-:W-:Y:S01]  /*12f0*/  ISETP.GT.U32.AND P6, PT, R5.reuse, R15, PT ;  /* 0x0000000f0500720c */ /* 0x040fe20003fc4070 */
[----:B------:R-:W-:Y:S01]  /*1300*/  IMAD R17, R5, R17, R20 ;  /* 0x0000001105117224 */ /* 0x000fe200078e0214 */
[----:B------:R-:W-:Y:S01]  /*1310*/  ISETP.GE.AND P2, PT, R23, RZ, PT ;  /* 0x000000ff1700720c */ /* 0x000fe20003f46270 */
[--C-:B------:R-:W-:Y:S01]  /*1320*/  @!P4 IMAD.IADD R14, R14, 0x1, -R5.reuse ;  /* 0x000000010e0ec824 */ /* 0x100fe200078e0a05 */
[----:B------:R-:W-:Y:S01]  /*1330*/  ISETP.GT.U32.AND P4, PT, R5, R13, PT ;  /* 0x0000000d0500720c */ /* 0x000fe20003f84070 */
[----:B------:R-:W-:Y:S01]  /*1340*/  @!P1 IMAD.IADD R11, R11, 0x1, -R5 ;  /* 0x000000010b0b9824 */ /* 0x000fe200078e0a05 */
[----:B------:R-:W-:Y:S01]  /*1350*/  LOP3.LUT R23, R6, 0xcc, RZ, 0xfc, !PT ;  /* 0x000000cc06177812 */ /* 0x000fe200078efcff */
[----:B------:R-:W-:Y:S01]  /*1360*/  IMAD.HI.U32 R16, R7, R18, RZ ;  /* 0x0000001207107227 */ /* 0x000fe200078e00ff */
[----:B------:R-:W-:-:S02]  /*1370*/  ISETP.GE.AND P1, PT, R22, RZ, PT ;  /* 0x000000ff1600720c */ /* 0x000fc40003f26270 */
[----:B------:R-:W-:Y:S01]  /*1380*/  IABS R22, R23 ;  /* 0x0000001700167213 */ /* 0x000fe20000000000 */
[----:B------:R-:W-:Y:S01]  /*1390*/  @!P0 IMAD.MOV R11, RZ, RZ, -R11 ;  /* 0x000000ffff0b8224 */ /* 0x000fe200078e0a0b */
[----:B------:R-:W-:Y:S01]  /*13a0*/  ISETP.GT.U32.AND P0, PT, R5, R14, PT ;  /* 0x0000000e0500720c */ /* 0x000fe20003f04070 */
[--C-:B------:R-:W-:Y:S01]  /*13b0*/  @!P6 IMAD.IADD R15, R15, 0x1, -R5.reuse ;  /* 0x000000010f0fe824 */ /* 0x100fe200078e0a05 */
[----:B------:R-:W-:Y:S01]  /*13c0*/  ISETP.GT.U32.AND P6, PT, R5, R17, PT ;  /* 0x000000110500720c */ /* 0x000fe20003fc4070 */
[----:B------:R-:W-:Y:S01]  /*13d0*/  IMAD.MOV R16, RZ, RZ, -R16 ;  /* 0x000000ffff107224 */ /* 0x000fe200078e0a10 */
[----:B------:R-:W-:Y:S01]  /*13e0*/  LOP3.LUT R187, R0, 0x1c, RZ, 0xfc, !PT ;  /* 0x0000001c00bb7812 */ /* 0x000fe200078efcff */
[----:B------:R-:W-:Y:S01]  /*13f0*/  @!P4 IMAD.IADD R13, R13, 0x1, -R5 ;  /* 0x000000010d0dc824 */ /* 0x000fe200078e0a05 */
[----:B------:R-:W-:Y:S01]  /*1400*/  SHF.R.S32.HI R181, RZ, 0x5, R181 ;  /* 0x00000005ffb57819 */ /* 0x000fe200000114b5 */
[----:B------:R-:W-:Y:S02]  /*1410*/  IMAD R16, R5, R16, R18 ;  /* 0x0000001005107224 */ /* 0x000fe400078e0212 */
[----:B------:R-:W-:-:S02]  /*1420*/  @!P3 IMAD.MOV R13, RZ, RZ, -R13 ;  /* 0x000000ffff0db224 */ /* 0x000fc400078e0a0d */
[----:B------:R-:W-:Y:S01]  /*1430*/  IMAD.HI.U32 R20, R7, R26, RZ ;  /* 0x0000001a07147227 */ /* 0x000fe200078e00ff */
[----:B------:R-:W-:-:S03]  /*1440*/  ISETP.GT.U32.AND P4, PT, R5, R16, PT ;  /* 0x000000100500720c */ /* 0x000fc60003f84070 */
[----:B------:R-:W-:Y:S02]  /*1450*/  @!P6 IMAD.IADD R17, R17, 0x1, -R5 ;  /* 0x000000011111e824 */ /* 0x000fe400078e0a05 */
[----:B------:R-:W-:-:S03]  /*1460*/  IMAD.HI.U32 R18, R7, R22, RZ ;  /* 0x0000001607127227 */ /* 0x000fc600078e00ff */
[----:B------:R-:W-:Y:S01]  /*1470*/  ISETP.GT.U32.AND P3, PT, R5, R17, PT ;  /* 0x000000110500720c */ /* 0x000fe20003f64070 */
[----:B------:R-:W-:Y:S01]  /*1480*/  @!P0 IMAD.IADD R14, R14, 0x1, -R5 ;  /* 0x000000010e0e8824 */ /* 0x000fe200078e0a05 */
[----:B------:R-:W-:Y:S01]  /*1490*/  ISETP.GE.AND P0, PT, R19, RZ, PT ;  /* 0x000000ff1300720c */ /* 0x000fe20003f06270 */
[----:B------:R-:W-:Y:S02]  /*14a0*/  IMAD.MOV R20, RZ, RZ, -R20 ;  /* 0x000000ffff147224 */ /* 0x000fe400078e0a14 */
[----:B------:R-:W-:-:S04]  /*14b0*/  IMAD.HI.U32 R19, R7, R24, RZ ;  /* 0x0000001807137227 */ /* 0x000fc800078e00ff */
[----:B------:R-:W-:Y:S02]  /*14c0*/  IMAD.MOV R18, RZ, RZ, -R18 ;  /* 0x000000ffff127224 */ /* 0x000fe400078e0a12 */
[C---:B------:R-:W-:Y:S02]  /*14d0*/  IMAD R20, R5.reuse, R20, R26 ;  /* 0x0000001405147224 */ /* 0x040fe400078e021a */
[----:B------:R-:W-:Y:S02]  /*14e0*/  IMAD.MOV R19, RZ, RZ, -R19 ;  /* 0x000000ffff137224 */ /* 0x000fe400078e0a13 */
[----:B------:R-:W-:Y:S01]  /*14f0*/  IMAD R18, R5, R18, R22 ;  /* 0x0000001205127224 */ /* 0x000fe200078e0216 */
[----:B------:R-:W-:Y:S01]  /*1500*/  IABS R22, R28 ;  /* 0x0000001c00167213 */ /* 0x000fe20000000000 */
[--C-:B------:R-:W-:Y:S01]  /*1510*/  @!P3 IMAD.IADD R17, R17, 0x1, -R5.reuse ;  /* 0x000000011111b824 */ /* 0x100fe200078e0a05 */
[C---:B------:R-:W-:Y:S01]  /*1520*/  ISETP.GT.U32.AND P3, PT, R5.reuse, R20, PT ;  /* 0x000000140500720c */ /* 0x040fe20003f64070 */
[C---:B------:R-:W-:Y:S01]  /*1530*/  IMAD R19, R5.reuse, R19, R24 ;  /* 0x0000001305137224 */ /* 0x040fe200078e0218 */
[----:B------:R-:W-:Y:S01]  /*1540*/  ISETP.GT.U32.AND P6, PT, R5, R18, PT ;  /* 0x000000120500720c */ /* 0x000fe20003fc4070 */
[----:B------:R-:W-:Y:S01]  /*1550*/  @!P4 IMAD.IADD R16, R16, 0x1, -R5 ;  /* 0x000000011010c824 */ /* 0x000fe200078e0a05 */
[----:B------:R-:W-:Y:S01]  /*1560*/  ISETP.GE.AND P4, PT, R21, RZ, PT ;  /* 0x000000ff1500720c */ /* 0x000fe20003f86270 */
[----:B------:R-:W-:Y:S01]  /*1570*/  @!P2 IMAD.MOV R15, RZ, RZ, -R15 ;  /* 0x000000ffff0fa224 */ /* 0x000fe200078e0a0f */
[C---:B------:R-:W-:Y:S01]  /*1580*/  ISETP.GT.U32.AND P2, PT, R5.reuse, R19, PT ;  /* 0x000000130500720c */ /* 0x040fe20003f44070 */
[----:B------:R-:W-:Y:S01]  /*1590*/  @!P5 IMAD.MOV R12, RZ, RZ, -R12 ;  /* 0x000000ffff0cd224 */ /* 0x000fe200078e0a0c */
[----:B------:R-:W-:Y:S01]  /*15a0*/  ISETP.GT.U32.AND P5, PT, R5, R16, PT ;  /* 0x000000100500720c */ /* 0x000fe20003fa4070 */
[----:B------:R-:W-:Y:S01]  /*15b0*/  @!P1 IMAD.MOV R14, RZ, RZ, -R14 ;  /* 0x000000ffff0e9224 */ /* 0x000fe200078e0a0e */
[----:B------:R-:W-:Y:S01]  /*15c0*/  ISETP.GE.AND P1, PT, R23, RZ, PT ;  /* 0x000000ff1700720c */ /* 0x000fe20003f26270 */
[----:B------:R-:W-:Y:S01]  /*15d0*/  IMAD.HI.U32 R21, R7, R22, RZ ;  /* 0x0000001607157227 */ /* 0x000fe200078e00ff */
[----:B------:R-:W-:-:S03]  /*15e0*/  LOP3.LUT R23, R6, 0xb8, RZ, 0xfc, !PT ;  /* 0x000000b806177812 */ /* 0x000fc600078efcff */
[----:B------:R-:W-:Y:S01]  /*15f0*/  @!P3 IMAD.IADD R20, R20, 0x1, -R5 ;  /* 0x000000011414b824 */ /* 0x000fe200078e0a05 */
[----:B------:R-:W-:Y:S01]  /*1600*/  IABS R24, R23 ;  /* 0x0000001700187213 */ /* 0x000fe20000000000 */
[----:B------:R-:W-:Y:S02]  /*1610*/  IMAD.MOV R21, RZ, RZ, -R21 ;  /* 0x000000ffff157224 */ /* 0x000fe400078e0a15 */
[--C-:B------:R-:W-:Y:S01]  /*1620*/  @!P6 IMAD.IADD R18, R18, 0x1, -R5.reuse ;  /* 0x000000011212e824 */ /* 0x100fe200078e0a05 */
[C---:B------:R-:W-:Y:S01]  /*1630*/  ISETP.GT.U32.AND P3, PT, R5.reuse, R20, PT ;  /* 0x000000140500720c */ /* 0x040fe20003f64070 */
[----:B------:R-:W-:Y:S01]  /*1640*/  IMAD R21, R5, R21, R22 ;  /* 0x0000001505157224 */ /* 0x000fe200078e0216 */
[----:B------:R-:W-:Y:S01]  /*1650*/  ISETP.GE.AND P6, PT, R27, RZ, PT ;  /* 0x000000ff1b00720c */ /* 0x000fe20003fc6270 */
[----:B------:R-:W-:Y:S01]  /*1660*/  @!P2 IMAD.IADD R19, R19, 0x1, -R5 ;  /* 0x000000011313a824 */ /* 0x000fe200078e0a05 */
[----:B------:R-:W-:Y:S01]  /*1670*/  ISETP.GT.U32.AND P2, PT, R5, R18, PT ;  /* 0x000000120500720c */ /* 0x000fe20003f44070 */
[----:B------:R-:W-:Y:S01]  /*1680*/  IMAD.HI.U32 R22, R7, R24, RZ ;  /* 0x0000001807167227 */ /* 0x000fe200078e00ff */
[----:B------:R-:W-:-:S03]  /*1690*/  LOP3.LUT R27, R6, 0xb0, RZ, 0xfc, !PT ;  /* 0x000000b0061b7812 */ /* 0x000fc600078efcff */
[--C-:B------:R-:W-:Y:S01]  /*16a0*/  @!P5 IMAD.IADD R16, R16, 0x1, -R5.reuse ;  /* 0x000000011010d824 */ /* 0x100fe200078e0a05 */
[----:B------:R-:W-:Y:S01]  /*16b0*/  ISETP.GE.AND P5, PT, R25, RZ, PT ;  /* 0x000000ff1900720c */ /* 0x000fe20003fa6270 */
[----:B------:R-:W-:Y:S01]  /*16c0*/  IMAD.MOV R22, RZ, RZ, -R22 ;  /* 0x000000ffff167224 */ /* 0x000fe200078e0a16 */
[----:B------:R-:W-:Y:S01]  /*16d0*/  LOP3.LUT R25, R6, 0xb4, RZ, 0xfc, !PT ;  /* 0x000000b406197812 */ /* 0x000fe200078efcff */
[----:B------:R-:W-:Y:S01]  /*16e0*/  @!P0 IMAD.MOV R16, RZ, RZ, -R16 ;  /* 0x000000ffff108224 */ /* 0x000fe200078e0a10 */
[C---:B------:R-:W-:Y:S01]  /*16f0*/  ISETP.GT.U32.AND P0, PT, R5.reuse, R19, PT ;  /* 0x000000130500720c */ /* 0x040fe20003f04070 */
[C---:B------:R-:W-:Y:S01]  /*1700*/  IMAD R22, R5.reuse, R22, R24 ;  /* 0x0000001605167224 */ /* 0x040fe200078e0218 */
[----:B------:R-:W-:Y:S01]  /*1710*/  IABS R26, R25 ;  /* 0x00000019001a7213 */ /* 0x000fe20000000000 */
[--C-:B------:R-:W-:Y:S01]  /*1720*/  @!P3 IMAD.IADD R20, R20, 0x1, -R5.reuse ;  /* 0x000000011414b824 */ /* 0x100fe200078e0a05 */
[----:B------:R-:W-:Y:S01]  /*1730*/  IABS R24, R29 ;  /* 0x0000001d00187213 */ /* 0x000fe20000000000 */
[----:B------:R-:W-:Y:S01]  /*1740*/  @!P2 IMAD.IADD R18, R18, 0x1, -R5 ;  /* 0x000000011212a824 */ /* 0x000fe200078e0a05 */
[C---:B------:R-:W-:Y:S01]  /*1750*/  ISETP.GT.U32.AND P3, PT, R5.reuse, R22, PT ;  /* 0x000000160500720c */ /* 0x040fe20003f64070 */
[----:B------:R-:W-:Y:S01]  /*1760*/  @!P4 IMAD.MOV R17, RZ, RZ, -R17 ;  /* 0x000000ffff11c224 */ /* 0x000fe200078e0a11 */
[----:B------:R-:W-:Y:S01]  /*1770*/  ISETP.GT.U32.AND P2, PT, R5, R21, PT ;  /* 0x000000150500720c */ /* 0x000fe20003f44070 */
[----:B------:R-:W-:Y:S01]  /*1780*/  @!P1 IMAD.MOV R18, RZ, RZ, -R18 ;  /* 0x000000ffff129224 */ /* 0x000fe200078e0a12 */
[----:B------:R-:W-:Y:S01]  /*1790*/  ISETP.GE.AND P4, PT, R28, RZ, PT ;  /* 0x000000ff1c00720c */ /* 0x000fe20003f86270 */
[----:B------:R-:W-:Y:S01]  /*17a0*/  @!P6 IMAD.MOV R20, RZ, RZ, -R20 ;  /* 0x000000ffff14e224 */ /* 0x000fe200078e0a14 */
[----:B------:R-:W-:Y:S01]  /*17b0*/  IABS R28, R27 ;  /* 0x0000001b001c7213 */ /* 0x000fe20000000000 */
[----:B------:R-:W-:Y:S01]  /*17c0*/  @!P0 IMAD.IADD R19, R19, 0x1, -R5 ;  /* 0x0000000113138824 */ /* 0x000fe200078e0a05 */
[----:B------:R-:W-:Y:S01]  /*17d0*/  ISETP.GE.AND P0, PT, R23, RZ, PT ;  /* 0x000000ff1700720c */ /* 0x000fe20003f06270 */
[----:B------:R-:W-:Y:S01]  /*17e0*/  IMAD.HI.U32 R23, R7, R26, RZ ;  /* 0x0000001a07177227 */ /* 0x000fe200078e00ff */
[----:B------:R-:W-:-:S02]  /*17f0*/  ISETP.GE.AND P6, PT, R27, RZ, PT ;  /* 0x000000ff1b00720c */ /* 0x000fc40003fc6270 */
[----:B------:R-:W-:Y:S01]  /*1800*/  LOP3.LUT R27, R6, 0xa8, RZ, 0xfc, !PT ;  /* 0x000000a8061b7812 */ /* 0x000fe200078efcff */
[----:B------:R-:W-:Y:S02]  /*1810*/  IMAD.MOV R23, RZ, RZ, -R23 ;  /* 0x000000ffff177224 */ /* 0x000fe400078e0a17 */
[--C-:B------:R-:W-:Y:S01]  /*1820*/  @!P3 IMAD.IADD R22, R22, 0x1, -R5.reuse ;  /* 0x000000011616b824 */ /* 0x100fe200078e0a05 */
[----:B------:R-:W-:Y:S01]  /*1830*/  IABS R30, R27 ;  /* 0x0000001b001e7213 */ /* 0x000fe20000000000 */
[----:B------:R-:W-:Y:S01]  /*1840*/  @!P2 IMAD.IADD R21, R21, 0x1, -R5 ;  /* 0x000000011515a824 */ /* 0x000fe200078e0a05 */
[----:B------:R-:W-:Y:S01]  /*1850*/  ISETP.GE.AND P2, PT, R25, RZ, PT ;  /* 0x000000ff1900720c */ /* 0x000fe20003f46270 */
[C---:B------:R-:W-:Y:S01]  /*1860*/  IMAD R23, R5.reuse, R23, R26 ;  /* 0x0000001705177224 */ /* 0x040fe200078e021a */
[C---:B------:R-:W-:Y:S01]  /*1870*/  ISETP.GT.U32.AND P3, PT, R5.reuse, R22, PT ;  /* 0x000000160500720c */ /* 0x040fe20003f64070 */
[----:B------:R-:W-:Y:S01]  /*1880*/  IMAD.MOV.U32 R26, RZ, RZ, R24 ;  /* 0x000000ffff1a7224 */ /* 0x000fe200078e0018 */
[----:B------:R-:W-:Y:S01]  /*1890*/  ISETP.GT.U32.AND P1, PT, R5, R21, PT ;  /* 0x000000150500720c */ /* 0x000fe20003f24070 */
[----:B------:R-:W-:-:S04]  /*18a0*/  IMAD.HI.U32 R24, R7, R28, RZ ;  /* 0x0000001c07187227 */ /* 0x000fc800078e00ff */
[----:B------:R-:W-:Y:S02]  /*18b0*/  IMAD.MOV R24, RZ, RZ, -R24 ;  /* 0x000000ffff187224 */ /* 0x000fe400078e0a18 */
[----:B------:R-:W-:-:S04]  /*18c0*/  IMAD.HI.U32 R25, R7, R26, RZ ;  /* 0x0000001a07197227 */ /* 0x000fc800078e00ff */
[----:B------:R-:W-:Y:S01]  /*18d0*/  @!P5 IMAD.MOV R19, RZ, RZ, -R19 ;  /* 0x000000ffff13d224 */ /* 0x000fe200078e0a13 */
[C---:B------:R-:W-:Y:S01]  /*18e0*/  ISETP.GT.U32.AND P5, PT, R5.reuse, R23, PT ;  /* 0x000000170500720c */ /* 0x040fe20003fa4070 */
[C---:B------:R-:W-:Y:S01]  /*18f0*/  IMAD R24, R5.reuse, R24, R28 ;  /* 0x0000001805187224 */ /* 0x040fe200078e021c */
[----:B------:R-:W-:Y:S01]  /*1900*/  LOP3.LUT R28, R6, 0xa4, RZ, 0xfc, !PT ;  /* 0x000000a4061c7812 */ /* 0x000fe200078efcff */
[----:B------:R-:W-:Y:S02]  /*1910*/  IMAD.MOV R25, RZ, RZ, -R25 ;  /* 0x000000ffff197224 */ /* 0x000fe400078e0a19 */
[--C-:B------:R-:W-:Y:S01]  /*1920*/  @!P3 IMAD.IADD R22, R22, 0x1, -R5.reuse ;  /* 0x000000011616b824 */ /* 0x100fe200078e0a05 */
[----:B------:R-:W-:Y:S01]  /*1930*/  ISETP.GT.U32.AND P3, PT, R5, R24, PT ;  /* 0x000000180500720c */ /* 0x000fe20003f64070 */
[----:B------:R-:W-:Y:S01]  /*1940*/  @!P1 IMAD.IADD R21, R21, 0x1, -R5 ;  /* 0x0000000115159824 */ /* 0x000fe200078e0a05 */
[----:B------:R-:W-:Y:S01]  /*1950*/  IABS R32, R28 ;  /* 0x0000001c00207213 */ /* 0x000fe20000000000 */
[----:B------:R-:W-:Y:S01]  /*1960*/  IMAD R25, R5, R25, R26 ;  /* 0x0000001905197224 */ /* 0x000fe200078e021a */
[----:B------:R-:W-:Y:S01]  /*1970*/  ISETP.GE.AND P1, PT, R29, RZ, PT ;  /* 0x000000ff1d00720c */ /* 0x000fe20003f26270 */
[----:B------:R-:W-:Y:S01]  /*1980*/  @!P4 IMAD.MOV R21, RZ, RZ, -R21 ;  /* 0x000000ffff15c224 */ /* 0x000fe200078e0a15 */
[----:B------:R-:W-:Y:S01]  /*1990*/  LOP3.LUT R29, R6, 0xa0, RZ, 0xfc, !PT ;  /* 0x000000a0061d7812 */ /* 0x000fe200078efcff */
[----:B------:R-:W-:Y:S01]  /*19a0*/  @!P5 IMAD.IADD R23, R23, 0x1, -R5 ;  /* 0x000000011717d824 */ /* 0x000fe200078e0a05 */
[----:B------:R-:W-:Y:S01]  /*19b0*/  ISETP.GT.U32.AND P4, PT, R5, R25, PT ;  /* 0x000000190500720c */ /* 0x000fe20003f84070 */
[----:B------:R-:W-:Y:S01]  /*19c0*/  IMAD.HI.U32 R26, R7, R30, RZ ;  /* 0x0000001e071a7227 */ /* 0x000fe200078e00ff */
[----:B------:R-:W-:-:S02]  /*19d0*/  IABS R34, R29 ;  /* 0x0000001d00227213 */ /* 0x000fc40000000000 */
[----:B------:R-:W-:Y:S01]  /*19e0*/  ISETP.GT.U32.AND P5, PT, R5, R23, PT ;  /* 0x000000170500720c */ /* 0x000fe20003fa4070 */
[----:B------:R-:W-:Y:S02]  /*19f0*/  @!P3 IMAD.IADD R24, R24, 0x1, -R5 ;  /* 0x000000011818b824 */ /* 0x000fe400078e0a05 */
[----:B------:R-:W-:Y:S01]  /*1a00*/  @!P0 IMAD.MOV R22, RZ, RZ, -R22 ;  /* 0x000000ffff168224 */ /* 0x000fe200078e0a16 */
[----:B------:R-:W-:Y:S01]  /*1a10*/  ISETP.GE.AND P0, PT, R27, RZ, PT ;  /* 0x000000ff1b00720c */ /* 0x000fe20003f06270 */
[----:B------:R-:W-:Y:S01]  /*1a20*/  IMAD.MOV R26, RZ, RZ, -R26 ;  /* 0x000000ffff1a7224 */ /* 0x000fe200078e0a1a */
[----:B------:R-:W-:Y:S01]  /*1a30*/  ISETP.GT.U32.AND P3, PT, R5, R24, PT ;  /* 0x000000180500720c */ /* 0x000fe20003f64070 */
[----:B------:R-:W-:-:S04]  /*1a40*/  IMAD.HI.U32 R27, R7, R32, RZ ;  /* 0x00000020071b7227 */ /* 0x000fc800078e00ff */
[--C-:B------:R-:W-:Y:S02]  /*1a50*/  @!P4 IMAD.IADD R25, R25, 0x1, -R5.reuse ;  /* 0x000000011919c824 */ /* 0x100fe400078e0a05 */
[----:B------:R-:W-:Y:S01]  /*1a60*/  @!P5 IMAD.IADD R23, R23, 0x1, -R5 ;  /* 0x000000011717d824 */ /* 0x000fe200078e0a05 */
[----:B------:R-:W-:Y:S01]  /*1a70*/  ISETP.GE.AND P5, PT, R28, RZ, PT ;  /* 0x000000ff1c00720c */ /* 0x000fe20003fa6270 */
[C---:B------:R-:W-:Y:S01]  /*1a80*/  IMAD R26, R5.reuse, R26, R30 ;  /* 0x0000001a051a7224 */ /* 0x040fe200078e021e */
[----:B------:R-:W-:Y:S01]  /*1a90*/  ISETP.GT.U32.AND P4, PT, R5, R25, PT ;  /* 0x000000190500720c */ /* 0x000fe20003f84070 */
[----:B------:R-:W-:Y:S02]  /*1aa0*/  IMAD.MOV R27, RZ, RZ, -R27 ;  /* 0x000000ffff1b7224 */ /* 0x000fe400078e0a1b */
[----:B------:R-:W-:-:S04]  /*1ab0*/  IMAD.HI.U32 R28, R7, R34, RZ ;  /* 0x00000022071c7227 */ /* 0x000fc800078e00ff */
[--C-:B------:R-:W-:Y:S01]  /*1ac0*/  @!P3 IMAD.IADD R24, R24, 0x1, -R5.reuse ;  /* 0x000000011818b824 */ /* 0x100fe200078e0a05 */
[C---:B------:R-:W-:Y:S01]  /*1ad0*/  ISETP.GT.U32.AND P3, PT, R5.reuse, R26, PT ;  /* 0x0000001a0500720c */ /* 0x040fe20003f64070 */
[C---:B------:R-:W-:Y:S02]  /*1ae0*/  IMAD R27, R5.reuse, R27, R32 ;  /* 0x0000001b051b7224 */ /* 0x040fe400078e0220 */
[----:B------:R-:W-:Y:S02]  /*1af0*/  IMAD.MOV R28, RZ, RZ, -R28 ;  /* 0x000000ffff1c7224 */ /* 0x000fe400078e0a1c */
[----:B------:R-:W-:Y:S01]  /*1b00*/  @!P6 IMAD.MOV R24, RZ, RZ, -R24 ;  /* 0x000000ffff18e224 */ /* 0x000fe200078e0a18 */
[C---:B------:R-:W-:Y:S01]  /*1b10*/  ISETP.GT.U32.AND P6, PT, R5.reuse, R27, PT ;  /* 0x0000001b0500720c */ /* 0x040fe20003fc4070 */
[----:B------:R-:W-:Y:S01]  /*1b20*/  IMAD R28, R5, R28, R34 ;  /* 0x0000001c051c7224 */ /* 0x000fe200078e0222 */
[----:B------:R-:W-:Y:S01]  /*1b30*/  IABS R34, R33 ;  /* 0x0000002100227213 */ /* 0x000fe20000000000 */
[----:B------:R-:W-:-:S02]  /*1b40*/  @!P4 IMAD.IADD R25, R25, 0x1, -R5 ;  /* 0x000000011919c824 */ /* 0x000fc400078e0a05 */
[----:B------:R-:W-:Y:S01]  /*1b50*/  @!P2 IMAD.MOV R23, RZ, RZ, -R23 ;  /* 0x000000ffff17a224 */ /* 0x000fe200078e0a17 */
[----:B------:R-:W-:Y:S01]  /*1b60*/  ISETP.GE.AND P2, PT, R29, RZ, PT ;  /* 0x000000ff1d00720c */ /* 0x000fe20003f46270 */
[----:B------:R-:W-:Y:S01]  /*1b70*/  @!P1 IMAD.MOV R25, RZ, RZ, -R25 ;  /* 0x000000ffff199224 */ /* 0x000fe200078e0a19 */
[----:B------:R-:W-:Y:S01]  /*1b80*/  ISETP.GT.U32.AND P1, PT, R5, R28, PT ;  /* 0x0000001c0500720c */ /* 0x000fe20003f24070 */
[----:B------:R-:W-:Y:S01]  /*1b90*/  @!P3 IMAD.IADD R26, R26, 0x1, -R5 ;  /* 0x000000011a1ab824 */ /* 0x000fe200078e0a05 */
[----:B------:R-:W-:Y:S01]  /*1ba0*/  LOP3.LUT R29, R6, 0x98, RZ, 0xfc, !PT ;  /* 0x00000098061d7812 */ /* 0x000fe200078efcff */
[----:B------:R-:W-:-:S03]  /*1bb0*/  IMAD.HI.U32 R30, R7, R34, RZ ;  /* 0x00000022071e7227 */ /* 0x000fc600078e00ff */
[----:B------:R-:W-:Y:S01]  /*1bc0*/  IABS R32, R29 ;  /* 0x0000001d00207213 */ /* 0x000fe20000000000 */
[----:B------:R-:W-:Y:S01]  /*1bd0*/  @!P6 IMAD.IADD R27, R27, 0x1, -R5 ;  /* 0x000000011b1be824 */ /* 0x000fe200078e0a05 */
[----:B------:R-:W-:Y:S01]  /*1be0*/  ISETP.GT.U32.AND P3, PT, R5, R26, PT ;  /* 0x0000001a0500720c */ /* 0x000fe20003f64070 */
[----:B------:R-:W-:Y:S01]  /*1bf0*/  IMAD.MOV R30, RZ, RZ, -R30 ;  /* 0x000000ffff1e7224 */ /* 0x000fe200078e0a1e */
[----:B------:R-:W-:Y:S01]  /*1c00*/  ISETP.GE.AND P4, PT, R29, RZ, PT ;  /* 0x000000ff1d00720c */ /* 0x000fe20003f86270 */
[----:B------:R-:W-:Y:S01]  /*1c10*/  IMAD.HI.U32 R29, R7, R32, RZ ;  /* 0x00000020071d7227 */ /* 0x000fe200078e00ff */
[----:B------:R-:W-:-:S03]  /*1c20*/  ISETP.GT.U32.AND P6, PT, R5, R27, PT ;  /* 0x0000001b0500720c */ /* 0x000fc60003fc4070 */
[----:B------:R-:W-:Y:S02]  /*1c30*/  @!P1 IMAD.IADD R28, R28, 0x1, -R5 ;  /* 0x000000011c1c9824 */ /* 0x000fe400078e0a05 */
[----:B------:R-:W-:Y:S02]  /*1c40*/  IMAD.MOV R29, RZ, RZ, -R29 ;  /* 0x000000ffff1d7224 */ /* 0x000fe400078e0a1d */
[C---:B------:R-:W-:Y:S01]  /*1c50*/  IMAD R30, R5.reuse, R30, R34 ;  /* 0x0000001e051e7224 */ /* 0x040fe200078e0222 */
[C---:B------:R-:W-:Y:S01]  /*1c60*/  ISETP.GT.U32.AND P1, PT, R5.reuse, R28, PT ;  /* 0x0000001c0500720c */ /* 0x040fe20003f24070 */
[----:B------:R-:W-:Y:S01]  /*1c70*/  @!P3 IMAD.IADD R26, R26, 0x1, -R5 ;  /* 0x000000011a1ab824 */ /* 0x000fe200078e0a05 */
[----:B------:R-:W-:Y:S01]  /*1c80*/  IABS R34, R39 ;  /* 0x0000002700227213 */ /* 0x000fe20000000000 */
[----:B------:R-:W-:Y:S01]  /*1c90*/  IMAD R29, R5, R29, R32 ;  /* 0x0000001d051d7224 */ /* 0x000fe200078e0220 */
[----:B------:R-:W-:Y:S01]  /*1ca0*/  ISETP.GE.AND P3, PT, R33, RZ, PT ;  /* 0x000000ff2100720c */ /* 0x000fe20003f66270 */
[----:B------:R-:W-:-:S04]  /*1cb0*/  IMAD.HI.U32 R32, R7, R38, RZ ;  /* 0x0000002607207227 */ /* 0x000fc800078e00ff */
[--C-:B------:R-:W-:Y:S01]  /*1cc0*/  @!P6 IMAD.IADD R27, R27, 0x1, -R5.reuse ;  /* 0x000000011b1be824 */ /* 0x100fe200078e0a05 */
[C---:B------:R-:W-:Y:S01]  /*1cd0*/  ISETP.GT.U32.AND P6, PT, R5.reuse, R29, PT ;  /* 0x0000001d0500720c */ /* 0x040fe20003fc4070 */
[----:B------:R-:W-:Y:S01]  /*1ce0*/  @!P0 IMAD.MOV R26, RZ, RZ, -R26 ;  /* 0x000000ffff1a8224 */ /* 0x000fe200078e0a1a */
[C---:B------:R-:W-:Y:S01]  /*1cf0*/  ISETP.GT.U32.AND P0, PT, R5.reuse, R30, PT ;  /* 0x0000001e0500720c */ /* 0x040fe20003f04070 */
[----:B------:R-:W-:Y:S02]  /*1d00*/  IMAD.MOV R32, RZ, RZ, -R32 ;  /* 0x000000ffff207224 */ /* 0x000fe400078e0a20 */
[----:B------:R-:W-:Y:S02]  /*1d10*/  @!P1 IMAD.IADD R28, R28, 0x1, -R5 ;  /* 0x000000011c1c9824 */ /* 0x000fe400078e0a05 */
[----:B------:R-:W-:Y:S01]  /*1d20*/  IMAD R32, R5, R32, R38 ;  /* 0x0000002005207224 */ /* 0x000fe200078e0226 */
[----:B------:R-:W-:Y:S01]  /*1d30*/  IABS R38, R41 ;  /* 0x0000002900267213 */ /* 0x000fe20000000000 */
[----:B------:R-:W-:-:S02]  /*1d40*/  @!P2 IMAD.MOV R28, RZ, RZ, -R28 ;  /* 0x000000ffff1ca224 */ /* 0x000fc400078e0a1c */
[----:B------:R-:W-:Y:S01]  /*1d50*/  IMAD.HI.U32 R31, R7, R36, RZ ;  /* 0x00000024071f7227 */ /* 0x000fe200078e00ff */
[----:B------:R-:W-:-:S03]  /*1d60*/  ISETP.GT.U32.AND P2, PT, R5, R32, PT ;  /* 0x000000200500720c */ /* 0x000fc60003f44070 */
[--C-:B------:R-:W-:Y:S02]  /*1d70*/  @!P6 IMAD.IADD R29, R29, 0x1, -R5.reuse ;  /* 0x000000011d1de824 */ /* 0x100fe400078e0a05 */
[----:B------:R-:W-:Y:S02]  /*1d80*/  @!P0 IMAD.IADD R30, R30, 0x1, -R5 ;  /* 0x000000011e1e8824 */ /* 0x000fe400078e0a05 */
[----:B------:R-:W-:Y:S01]  /*1d90*/  IMAD.MOV R31, RZ, RZ, -R31 ;  /* 0x000000ffff1f7224 */ /* 0x000fe200078e0a1f */
[----:B------:R-:W-:Y:S01]  /*1da0*/  ISETP.GT.U32.AND P6, PT, R5, R29, PT ;  /* 0x0000001d0500720c */ /* 0x000fe20003fc4070 */
[----:B------:R-:W-:Y:S01]  /*1db0*/  IMAD.HI.U32 R33, R7, R34, RZ ;  /* 0x0000002207217227 */ /* 0x000fe200078e00ff */
[----:B------:R-:W-:-:S03]  /*1dc0*/  ISETP.GT.U32.AND P0, PT, R5, R30, PT ;  /* 0x0000001e0500720c */ /* 0x000fc60003f04070 */
[C---:B------:R-:W-:Y:S01]  /*1dd0*/  IMAD R31, R5.reuse, R31, R36 ;  /* 0x0000001f051f7224 */ /* 0x040fe200078e0224 */
[----:B------:R-:W-:Y:S01]  /*1de0*/  IABS R36, R40 ;  /* 0x0000002800247213 */ /* 0x000fe20000000000 */
[----:B------:R-:W-:Y:S02]  /*1df0*/  IMAD.MOV R33, RZ, RZ, -R33 ;  /* 0x000000ffff217224 */ /* 0x000fe400078e0a21 */
[----:B------:R-:W-:Y:S01]  /*1e00*/  @!P2 IMAD.IADD R32, R32, 0x1, -R5 ;  /* 0x000000012020a824 */ /* 0x000fe200078e0a05 */
[C---:B------:R-:W-:Y:S01]  /*1e10*/  ISETP.GT.U32.AND P1, PT, R5.reuse, R31, PT ;  /* 0x0000001f0500720c */ /* 0x040fe20003f24070 */
[C---:B------:R-:W-:Y:S02]  /*1e20*/  IMAD R33, R5.reuse, R33, R34 ;  /* 0x0000002105217224 */ /* 0x040fe400078e0222 */
[----:B------:R-:W-:Y:S01]  /*1e30*/  @!P5 IMAD.MOV R27, RZ, RZ, -R27 ;  /* 0x000000ffff1bd224 */ /* 0x000fe200078e0a1b */
[----:B------:R-:W-:Y:S01]  /*1e40*/  ISETP.GT.U32.AND P2, PT, R5, R32, PT ;  /* 0x000000200500720c */ /* 0x000fe20003f44070 */
[--C-:B------:R-:W-:Y:S01]  /*1e50*/  @!P6 IMAD.IADD R29, R29, 0x1, -R5.reuse ;  /* 0x000000011d1de824 */ /* 0x100fe200078e0a05 */
[----:B------:R-:W-:Y:S01]  /*1e60*/  ISETP.GE.AND P5, PT, R35, RZ, PT ;  /* 0x000000ff2300720c */ /* 0x000fe20003fa6270 */
[----:B------:R-:W-:Y:S01]  /*1e70*/  @!P0 IMAD.IADD R30, R30, 0x1, -R5 ;  /* 0x000000011e1e8824 */ /* 0x000fe200078e0a05 */
[----:B------:R-:W-:Y:S01]  /*1e80*/  ISETP.GE.AND P6, PT, R37, RZ, PT ;  /* 0x000000ff2500720c */ /* 0x000fe20003fc6270 */
[----:B------:R-:W-:Y:S01]  /*1e90*/  IMAD.HI.U32 R34, R7, R36, RZ ;  /* 0x0000002407227227 */ /* 0x000fe200078e00ff */
[----:B------:R-:W-:-:S02]  /*1ea0*/  ISETP.GT.U32.AND P0, PT, R5, R33, PT ;  /* 0x000000210500720c */ /* 0x000fc40003f04070 */
[----:B------:R-:W-:Y:S01]  /*1eb0*/  LOP3.LUT R37, R6, 0x74, RZ, 0xfc, !PT ;  /* 0x0000007406257812 */ /* 0x000fe200078efcff */
[----:B------:R-:W-:-:S03]  /*1ec0*/  IMAD.HI.U32 R35, R7, R38, RZ ;  /* 0x0000002607237227 */ /* 0x000fc600078e00ff */
[----:B------:R-:W-:Y:S01]  /*1ed0*/  IABS R42, R37 ;  /* 0x00000025002a7213 */ /* 0x000fe20000000000 */
[----:B------:R-:W-:Y:S02]  /*1ee0*/  IMAD.MOV R34, RZ, RZ, -R34 ;  /* 0x000000ffff227224 */ /* 0x000fe400078e0a22 */
[----:B------:R-:W-:Y:S02]  /*1ef0*/  IMAD.MOV R35, RZ, RZ, -R35 ;  /* 0x000000ffff237224 */ /* 0x000fe400078e0a23 */
[--C-:B------:R-:W-:Y:S02]  /*1f00*/  @!P1 IMAD.IADD R31, R31, 0x1, -R5.reuse ;  /* 0x000000011f1f9824 */ /* 0x100fe400078e0a05 */
[C---:B------:R-:W-:Y:S01]  /*1f10*/  IMAD R34, R5.reuse, R34, R36 ;  /* 0x0000002205227224 */ /* 0x040fe200078e0224 */
[----:B------:R-:W-:Y:S01]  /*1f20*/  LOP3.LUT R36, R6, 0x78, RZ, 0xfc, !PT ;  /* 0x0000007806247812 */ /* 0x000fe200078efcff */
[C---:B------:R-:W-:Y:S01]  /*1f30*/  IMAD R35, R5.reuse, R35, R38 ;  /* 0x0000002305237224 */ /* 0x040fe200078e0226 */
[C---:B------:R-:W-:Y:S01]  /*1f40*/  ISETP.GT.U32.AND P1, PT, R5.reuse, R31, PT ;  /* 0x0000001f0500720c */ /* 0x040fe20003f24070 */
[--C-:B------:R-:W-:Y:S01]  /*1f50*/  @!P2 IMAD.IADD R32, R32, 0x1, -R5.reuse ;  /* 0x000000012020a824 */ /* 0x100fe200078e0a05 */
[----:B------:R-:W-:Y:S01]  /*1f60*/  ISETP.GT.U32.AND P2, PT, R5, R34, PT ;  /* 0x000000220500720c */ /* 0x000fe20003f44070 */
[----:B------:R-:W-:Y:S01]  /*1f70*/  @!P0 IMAD.IADD R33, R33, 0x1, -R5 ;  /* 0x0000000121218824 */ /* 0x000fe200078e0a05 */
[----:B------:R-:W-:Y:S01]  /*1f80*/  LOP3.LUT R38, R6, 0x70, RZ, 0xfc, !PT ;  /* 0x0000007006267812 */ /* 0x000fe200078efcff */
[----:B------:R-:W-:Y:S01]  /*1f90*/  @!P6 IMAD.MOV R32, RZ, RZ, -R32 ;  /* 0x000000ffff20e224 */ /* 0x000fe200078e0a20 */
[C---:B------:R-:W-:Y:S01]  /*1fa0*/  ISETP.GT.U32.AND P6, PT, R5.reuse, R35, PT ;  /* 0x000000230500720c */ /* 0x040fe20003fc4070 */
[----:B------:R-:W-:Y:S01]  /*1fb0*/  @!P3 IMAD.MOV R30, RZ, RZ, -R30 ;  /* 0x000000ffff1eb224 */ /* 0x000fe200078e0a1e */
[----:B------:R-:W-:Y:S01]  /*1fc0*/  ISETP.GT.U32.AND P0, PT, R5, R33, PT ;  /* 0x000000210500720c */ /* 0x000fe20003f04070 */
[----:B------:R-:W-:Y:S01]  /*1fd0*/  @!P4 IMAD.MOV R29, RZ, RZ, -R29 ;  /* 0x000000ffff1dc224 */ /* 0x000fe200078e0a1d */
[----:B------:R-:W-:Y:S01]  /*1fe0*/  ISETP.GE.AND P3, PT, R40, RZ, PT ;  /* 0x000000ff2800720c */ /* 0x000fe20003f66270 */
[----:B------:R-:W-:Y:S01]  /*1ff0*/  IMAD R4, R4, UR4, RZ ;  /* 0x0000000404047c24 */ /* 0x000fe2000f8e02ff */
[----:B------:R-:W-:Y:S01]  /*2000*/  IABS R40, R36 ;  /* 0x0000002400287213 */ /* 0x000fe20000000000 */
[--C-:B------:R-:W-:Y:S01]  /*2010*/  @!P1 IMAD.IADD R31, R31, 0x1, -R5.reuse ;  /* 0x000000011f1f9824 */ /* 0x100fe200078e0a05 */
[----:B------:R-:W-:Y:S01]  /*2020*/  ISETP.GE.AND P4, PT, R39, RZ, PT ;  /* 0x000000ff2700720c */ /* 0x000fe20003f86270 */
[----:B------:R-:W-:Y:S01]  /*2030*/  @!P2 IMAD.IADD R34, R34, 0x1, -R5 ;  /* 0x000000012222a824 */ /* 0x000fe200078e0a05 */
[----:B------:R-:W-:Y:S01]  /*2040*/  ISETP.GE.AND P1, PT, R41, RZ, PT ;  /* 0x000000ff2900720c */ /* 0x000fe20003f26270 */
[----:B------:R-:W-:Y:S01]  /*2050*/  @!P5 IMAD.MOV R31, RZ, RZ, -R31 ;  /* 0x000000ffff1fd224 */ /* 0x000fe200078e0a1f */
[----:B------:R-:W-:Y:S01]  /*2060*/  ISETP.GE.AND P5, PT, R36, RZ, PT ;  /* 0x000000ff2400720c */ /* 0x000fe20003fa6270 */
[--C-:B------:R-:W-:Y:S01]  /*2070*/  @!P6 IMAD.IADD R35, R35, 0x1, -R5.reuse ;  /* 0x000000012323e824 */ /* 0x100fe200078e0a05 */
[----:B------:R-:W-:Y:S01]  /*2080*/  ISETP.GT.U32.AND P2, PT, R5, R34, PT ;  /* 0x000000220500720c */ /* 0x000fe20003f44070 */
[----:B------:R-:W-:Y:S01]  /*2090*/  @!P0 IMAD.IADD R33, R33, 0x1, -R5 ;  /* 0x0000000121218824 */ /* 0x000fe200078e0a05 */
[----:B------:R-:W-:Y:S01]  /*20a0*/  ISETP.GE.AND P0, PT, R37, RZ, PT ;  /* 0x000000ff2500720c */ /* 0x000fe20003f06270 */
[----:B------:R-:W-:Y:S01]  /*20b0*/  IMAD.HI.U32 R36, R7, R40, RZ ;  /* 0x0000002807247227 */ /* 0x000fe200078e00ff */
[----:B------:R-:W-:Y:S01]  /*20c0*/  ISETP.GT.U32.AND P6, PT, R5, R35, PT ;  /* 0x000000230500720c */ /* 0x000fe20003fc4070 */
[----:B------:R-:W-:Y:S01]  /*20d0*/  UIADD3 UR4, UR8, 0x4000, URZ ;  /* 0x0000400008047890 */ /* 0x000fe2000fffe03f */
[----:B------:R-:W-:Y:S01]  /*20e0*/  LOP3.LUT R41, R6, 0x6c, RZ, 0xfc, !PT ;  /* 0x0000006c06297812 */ /* 0x000fe200078efcff */
[----:B------:R-:W-:-:S02]  /*20f0*/  IMAD.HI.U32 R37, R7, R42, RZ ;  /* 0x0000002a07257227 */ /* 0x000fc400078e00ff */
[----:B------:R-:W-:Y:S01]  /*2100*/  USHF.R.U32.HI UR4, URZ, 0x4, UR4 ;  /* 0x000000043f047899 */ /* 0x000fe20008011604 */
[----:B------:R-:W-:Y:S01]  /*2110*/  IABS R39, R41 ;  /* 0x0000002900277213 */ /* 0x000fe20000000000 */
[----:B------:R-:W-:Y:S02]  /*2120*/  IMAD.MOV R36, RZ, RZ, -R36 ;  /* 0x000000ffff247224 */ /* 0x000fe400078e0a24 */
[----:B------:R-:W-:Y:S01]  /*2130*/  IMAD.MOV R37, RZ, RZ, -R37 ;  /* 0x000000ffff257224 */ /* 0x000fe200078e0a25 */
[----:B------:R-:W-:Y:S01]  /*2140*/  USGXT.U32 UR4, UR4, 0xe ;  /* 0x0000000e0404789a */ /* 0x000fe20008000000 */
[C---:B------:R-:W-:Y:S02]  /*2150*/  IMAD R36, R5.reuse, R36, R40 ;  /* 0x0000002405247224 */ /* 0x040fe400078e0228 */
[C---:B------:R-:W-:Y:S02]  /*2160*/  IMAD R37, R5.reuse, R37, R42 ;  /* 0x0000002505257224 */ /* 0x040fe400078e022a */
[--C-:B------:R-:W-:Y:S01]  /*2170*/  @!P2 IMAD.IADD R34, R34, 0x1, -R5.reuse ;  /* 0x000000012222a824 */ /* 0x100fe200078e0a05 */
[----:B------:R-:W-:Y:S01]  /*2180*/  ISETP.GT.U32.AND P2, PT, R5, R36, PT ;  /* 0x000000240500720c */ /* 0x000fe20003f44070 */
[----:B------:R-:W-:Y:S01]  /*2190*/  @!P6 IMAD.IADD R35, R35, 0x1, -R5 ;  /* 0x000000012323e824 */ /* 0x000fe200078e0a05 */
[----:B------:R-:W-:Y:S01]  /*21a0*/  ISETP.GT.U32.AND P6, PT, R5, R37, PT ;  /* 0x000000250500720c */ /* 0x000fe20003fc4070 */
[----:B------:R-:W-:Y:S01]  /*21b0*/  @!P4 IMAD.MOV R33, RZ, RZ, -R33 ;  /* 0x000000ffff21c224 */ /* 0x000fe200078e0a21 */
[----:B------:R-:W-:Y:S01]  /*21c0*/  ISETP.GE.AND P4, PT, R38, RZ, PT ;  /* 0x000000ff2600720c */ /* 0x000fe20003f86270 */
[----:B------:R-:W-:Y:S01]  /*21d0*/  IMAD.MOV.U32 R42, RZ, RZ, R39 ;  /* 0x000000ffff2a7224 */ /* 0x000fe200078e0027 */
[----:B------:R-:W-:Y:S01]  /*21e0*/  IABS R38, R38 ;  /* 0x0000002600267213 */ /* 0x000fe20000000000 */
[----:B------:R-:W-:Y:S01]  /*21f0*/  @!P1 IMAD.MOV R35, RZ, RZ, -R35 ;  /* 0x000000ffff239224 */ /* 0x000fe200078e0a23 */
[----:B------:R-:W-:Y:S01]  /*2200*/  ISETP.GE.AND P1, PT, R43, RZ, PT ;  /* 0x000000ff2b00720c */ /* 0x000fe20003f26270 */
[----:B------:R-:W-:Y:S01]  /*2210*/  IMAD.HI.U32 R39, R7, R42, RZ ;  /* 0x0000002a07277227 */ /* 0x000fe200078e00ff */
[----:B------:R-:W-:-:S03]  /*2220*/  LOP3.LUT R43, R6, 0x64, RZ, 0xfc, !PT ;  /* 0x00000064062b7812 */ /* 0x000fc600078efcff */
[----:B------:R-:W-:Y:S01]  /*2230*/  IMAD.MOV.U32 R40, RZ, RZ, R38 ;  /* 0x000000ffff287224 */ /* 0x000fe200078e0026 */
[----:B------:R-:W-:Y:S01]  /*2240*/  IABS R46, R43 ;  /* 0x0000002b002e7213 */ /* 0x000fe20000000000 */
[--C-:B------:R-:W-:Y:S02]  /*2250*/  @!P2 IMAD.IADD R36, R36, 0x1, -R5.reuse ;  /* 0x000000012424a824 */ /* 0x100fe400078e0a05 */
[----:B------:R-:W-:Y:S02]  /*2260*/  @!P6 IMAD.IADD R37, R37, 0x1, -R5 ;  /* 0x000000012525e824 */ /* 0x000fe400078e0a05 */
[----:B------:R-:W-:Y:S01]  /*2270*/  IMAD.HI.U32 R38, R7, R40, RZ ;  /* 0x0000002807267227 */ /* 0x000fe200078e00ff */
[C---:B------:R-:W-:Y:S02]  /*2280*/  ISETP.GT.U32.AND P2, PT, R5.reuse, R36, PT ;  /* 0x000000240500720c */ /* 0x040fe40003f44070 */
[----:B------:R-:W-:Y:S01]  /*2290*/  ISETP.GT.U32.AND P6, PT, R5, R37, PT ;  /* 0x000000250500720c */ /* 0x000fe20003fc4070 */
[----:B------:R-:W-:-:S02]  /*22a0*/  IMAD.MOV R38, RZ, RZ, -R38 ;  /* 0x000000ffff267224 */ /* 0x000fc400078e0a26 */
[----:B------:R-:W-:Y:S02]  /*22b0*/  IMAD.MOV R39, RZ, RZ, -R39 ;  /* 0x000000ffff277224 */ /* 0x000fe400078e0a27 */
[----:B------:R-:W-:Y:S02]  /*22c0*/  IMAD R38, R5, R38, R40 ;  /* 0x0000002605267224 */ /* 0x000fe400078e0228 */
[----:B------:R-:W-:-:S04]  /*22d0*/  IMAD.HI.U32 R40, R7, R44, RZ ;  /* 0x0000002c07287227 */ /* 0x000fc800078e00ff */
[C---:B------:R-:W-:Y:S02]  /*22e0*/  IMAD R39, R5.reuse, R39, R42 ;  /* 0x0000002705277224 */ /* 0x040fe400078e022a */
[----:B------:R-:W-:Y:S02]  /*22f0*/  IMAD.MOV R40, RZ, RZ, -R40 ;  /* 0x000000ffff287224 */ /* 0x000fe400078e0a28 */
[--C-:B------:R-:W-:Y:S01]  /*2300*/  @!P2 IMAD.IADD R36, R36, 0x1, -R5.reuse ;  /* 0x000000012424a824 */ /* 0x100fe200078e0a05 */
[C---:B------:R-:W-:Y:S01]  /*2310*/  ISETP.GT.U32.AND P2, PT, R5.reuse, R38, PT ;  /* 0x000000260500720c */ /* 0x040fe20003f44070 */
[----:B------:R-:W-:Y:S01]  /*2320*/  IMAD R40, R5, R40, R44 ;  /* 0x0000002805287224 */ /* 0x000fe200078e022c */
[----:B------:R-:W-:Y:S01]  /*2330*/  IABS R44, R49 ;  /* 0x00000031002c7213 */ /* 0x000fe20000000000 */
[----:B------:R-:W-:Y:S01]  /*2340*/  @!P6 IMAD.IADD R37, R37, 0x1, -R5 ;  /* 0x000000012525e824 */ /* 0x000fe200078e0a05 */
[C---:B------:R-:W-:Y:S01]  /*2350*/  ISETP.GT.U32.AND P6, PT, R5.reuse, R39, PT ;  /* 0x000000270500720c */ /* 0x040fe20003fc4070 */
[----:B------:R-:W-:Y:S01]  /*2360*/  @!P5 IMAD.MOV R36, RZ, RZ, -R36 ;  /* 0x000000ffff24d224 */ /* 0x000fe200078e0a24 */
[----:B------:R-:W-:Y:S01]  /*2370*/  ISETP.GT.U32.AND P5, PT, R5, R40, PT ;  /* 0x000000280500720c */ /* 0x000fe20003fa4070 */
[----:B------:R-:W-:-:S04]  /*2380*/  IMAD.HI.U32 R42, R7, R48, RZ ;  /* 0x00000030072a7227 */ /* 0x000fc800078e00ff */
[----:B------:R-:W-:Y:S02]  /*2390*/  IMAD.MOV R42, RZ, RZ, -R42 ;  /* 0x000000ffff2a7224 */ /* 0x000fe400078e0a2a */
[----:B------:R-:W-:Y:S01]  /*23a0*/  @!P2 IMAD.IADD R38, R38, 0x1, -R5 ;  /* 0x000000012626a824 */ /* 0x000fe200078e0a05 */
[----:B------:R-:W-:Y:S01]  /*23b0*/  ISETP.GE.AND P2, PT, R43, RZ, PT ;  /* 0x000000ff2b00720c */ /* 0x000fe20003f46270 */
[----:B------:R-:W-:-:S04]  /*23c0*/  IMAD.HI.U32 R43, R7, R44, RZ ;  /* 0x0000002c072b7227 */ /* 0x000fc800078e00ff */
[--C-:B------:R-:W-:Y:S02]  /*23d0*/  @!P6 IMAD.IADD R39, R39, 0x1, -R5.reuse ;  /* 0x000000012727e824 */ /* 0x100fe400078e0a05 */
[----:B------:R-:W-:Y:S02]  /*23e0*/  @!P5 IMAD.IADD R40, R40, 0x1, -R5 ;  /* 0x000000012828d824 */ /* 0x000fe400078e0a05 */
[----:B------:R-:W-:Y:S01]  /*23f0*/  @!P3 IMAD.MOV R34, RZ, RZ, -R34 ;  /* 0x000000ffff22b224 */ /* 0x000fe200078e0a22 */
[C---:B------:R-:W-:Y:S01]  /*2400*/  ISETP.GT.U32.AND P6, PT, R5.reuse, R39, PT ;  /* 0x000000270500720c */ /* 0x040fe20003fc4070 */
[----:B------:R-:W-:Y:S01]  /*2410*/  @!P0 IMAD.MOV R37, RZ, RZ, -R37 ;  /* 0x000000ffff258224 */ /* 0x000fe200078e0a25 */
[C---:B------:R-:W-:Y:S01]  /*2420*/  ISETP.GT.U32.AND P5, PT, R5.reuse, R40, PT ;  /* 0x000000280500720c */ /* 0x040fe20003fa4070 */
[----:B------:R-:W-:Y:S01]  /*2430*/  IMAD R42, R5, R42, R48 ;  /* 0x0000002a052a7224 */ /* 0x000fe200078e0230 */
[----:B------:R-:W-:Y:S01]  /*2440*/  ISETP.GE.AND P3, PT, R41, RZ, PT ;  /* 0x000000ff2900720c */ /* 0x000fe20003f66270 */
[----:B------:R-:W-:Y:S01]  /*2450*/  IMAD.MOV R43, RZ, RZ, -R43 ;  /* 0x000000ffff2b7224 */ /* 0x000fe200078e0a2b */
[----:B------:R-:W-:Y:S01]  /*2460*/  ISETP.GT.U32.AND P0, PT, R5, R38, PT ;  /* 0x000000260500720c */ /* 0x000fe20003f04070 */
[----:B------:R-:W-:Y:S01]  /*2470*/  IMAD.HI.U32 R41, R7, R46, RZ ;  /* 0x0000002e07297227 */ /* 0x000fe200078e00ff */
[----:B------:R-:W-:-:S03]  /*2480*/  IABS R48, R51 ;  /* 0x0000003300307213 */ /* 0x000fc60000000000 */
[----:B------:R-:W-:Y:S02]  /*2490*/  IMAD R43, R5, R43, R44 ;  /* 0x0000002b052b7224 */ /* 0x000fe400078e022c */
[----:B------:R-:W-:Y:S01]  /*24a0*/  @!P6 IMAD.IADD R39, R39, 0x1, -R5 ;  /* 0x000000012727e824 */ /* 0x000fe200078e0a05 */
[C---:B------:R-:W-:Y:S01]  /*24b0*/  ISETP.GT.U32.AND P6, PT, R5.reuse, R42, PT ;  /* 0x0000002a0500720c */ /* 0x040fe20003fc4070 */
[----:B------:R-:W-:Y:S02]  /*24c0*/  IMAD.MOV R41, RZ, RZ, -R41 ;  /* 0x000000ffff297224 */ /* 0x000fe400078e0a29 */
[--C-:B------:R-:W-:Y:S01]  /*24d0*/  @!P5 IMAD.IADD R40, R40, 0x1, -R5.reuse ;  /* 0x000000012828d824 */ /* 0x100fe200078e0a05 */
[C---:B------:R-:W-:Y:S01]  /*24e0*/  ISETP.GT.U32.AND P5, PT, R5.reuse, R43, PT ;  /* 0x0000002b0500720c */ /* 0x040fe20003fa4070 */
[----:B------:R-:W-:Y:S02]  /*24f0*/  IMAD R41, R5, R41, R46 ;  /* 0x0000002905297224 */ /* 0x000fe400078e022e */
[----:B------:R-:W-:-:S02]  /*2500*/  @!P0 IMAD.IADD R38, R38, 0x1, -R5 ;  /* 0x0000000126268824 */ /* 0x000fc400078e0a05 */
[----:B------:R-:W-:Y:S01]  /*2510*/  IMAD.HI.U32 R44, R7, R48, RZ ;  /* 0x00000030072c7227 */ /* 0x000fe200078e00ff */
[----:B------:R-:W-:-:S03]  /*2520*/  ISETP.GT.U32.AND P0, PT, R5, R41, PT ;  /* 0x000000290500720c */ /* 0x000fc60003f04070 */
[--C-:B------:R-:W-:Y:S01]  /*2530*/  @!P6 IMAD.IADD R42, R42, 0x1, -R5.reuse ;  /* 0x000000012a2ae824 */ /* 0x100fe200078e0a05 */
[----:B------:R-:W-:Y:S01]  /*2540*/  ISETP.GE.AND P6, PT, R49, RZ, PT ;  /* 0x000000ff3100720c */ /* 0x000fe20003fc6270 */
[----:B------:R-:W-:Y:S01]  /*2550*/  @!P4 IMAD.MOV R38, RZ, RZ, -R38 ;  /* 0x000000ffff26c224 */ /* 0x000fe200078e0a26 */
[----:B------:R-:W-:Y:S01]  /*2560*/  ISETP.GE.AND P4, PT, R47, RZ, PT ;  /* 0x000000ff2f00720c */ /* 0x000fe20003f86270 */
[----:B------:R-:W-:Y:S01]  /*2570*/  @!P5 IMAD.IADD R43, R43, 0x1, -R5 ;  /* 0x000000012b2bd824 */ /* 0x000fe200078e0a05 */
[----:B------:R-:W-:Y:S01]  /*2580*/  ISETP.GT.U32.AND P5, PT, R5, R42, PT ;  /* 0x0000002a0500720c */ /* 0x000fe20003fa4070 */
[----:B------:R-:W-:-:S04]  /*2590*/  IMAD.HI.U32 R47, R7, R52, RZ ;  /* 0x00000034072f7227 */ /* 0x000fc800078e00ff */
[----:B------:R-:W-:Y:S02]  /*25a0*/  IMAD.MOV R44, RZ, RZ, -R44 ;  /* 0x000000ffff2c7224 */ /* 0x000fe400078e0a2c */
[----:B------:R-:W-:Y:S02]  /*25b0*/  @!P0 IMAD.IADD R41, R41, 0x1, -R5 ;  /* 0x0000000129298824 */ /* 0x000fe400078e0a05 */
[----:B------:R-:W-:Y:S02]  /*25c0*/  IMAD.MOV R47, RZ, RZ, -R47 ;  /* 0x000000ffff2f7224 */ /* 0x000fe400078e0a2f */
[C---:B------:R-:W-:Y:S01]  /*25d0*/  IMAD R44, R5.reuse, R44, R48 ;  /* 0x0000002c052c7224 */ /* 0x040fe200078e0230 */
[C---:B------:R-:W-:Y:S01]  /*25e0*/  ISETP.GT.U32.AND P0, PT, R5.reuse, R41, PT ;  /* 0x000000290500720c */ /* 0x040fe20003f04070 */
[----:B------:R-:W-:Y:S01]  /*25f0*/  IMAD R48, R5, R47, R52 ;  /* 0x0000002f05307224 */ /* 0x000fe200078e0234 */
[----:B------:R-:W-:Y:S01]  /*2600*/  IABS R52, R55 ;  /* 0x0000003700347213 */ /* 0x000fe20000000000 */
[----:B------:R-:W-:-:S02]  /*2610*/  @!P5 IMAD.IADD R42, R42, 0x1, -R5 ;  /* 0x000000012a2ad824 */ /* 0x000fc400078e0a05 */
[----:B------:R-:W-:Y:S01]  /*2620*/  IMAD.HI.U32 R46, R7, R50, RZ ;  /* 0x00000032072e7227 */ /* 0x000fe200078e00ff */
[----:B------:R-:W-:-:S03]  /*2630*/  ISETP.GT.U32.AND P5, PT, R5, R48, PT ;  /* 0x000000300500720c */ /* 0x000fc60003fa4070 */
[----:B------:R-:W-:Y:S01]  /*2640*/  @!P1 IMAD.MOV R40, RZ, RZ, -R40 ;  /* 0x000000ffff289224 */ /* 0x000fe200078e0a28 */
[----:B------:R-:W-:Y:S01]  /*2650*/  ISETP.GE.AND P1, PT, R51, RZ, PT ;  /* 0x000000ff3300720c */ /* 0x000fe20003f26270 */
[----:B------:R-:W-:Y:S01]  /*2660*/  IMAD.MOV R46, RZ, RZ, -R46 ;  /* 0x000000ffff2e7224 */ /* 0x000fe200078e0a2e */
[----:B------:R-:W-:Y:S01]  /*2670*/  LOP3.LUT R51, R6, 0x48, RZ, 0xfc, !PT ;  /* 0x0000004806337812 */ /* 0x000fe200078efcff */
[----:B------:R-:W-:Y:S01]  /*2680*/  @!P0 IMAD.IADD R41, R41, 0x1, -R5 ;  /* 0x0000000129298824 */ /* 0x000fe200078e0a05 */
[C---:B------:R-:W-:Y:S01]  /*2690*/  ISETP.GT.U32.AND P0, PT, R5.reuse, R44, PT ;  /* 0x0000002c0500720c */ /* 0x040fe20003f04070 */
[C---:B------:R-:W-:Y:S01]  /*26a0*/  IMAD R46, R5.reuse, R46, R50 ;  /* 0x0000002e052e7224 */ /* 0x040fe200078e0232 */
[----:B------:R-:W-:Y:S01]  /*26b0*/  IABS R50, R51 ;  /* 0x0000003300327213 */ /* 0x000fe20000000000 */
[----:B------:R-:W-:Y:S02]  /*26c0*/  @!P2 IMAD.MOV R41, RZ, RZ, -R41 ;  /* 0x000000ffff29a224 */ /* 0x000fe400078e0a29 */
[----:B------:R-:W-:Y:S01]  /*26d0*/  @!P5 IMAD.IADD R48, R48, 0x1, -R5 ;  /* 0x000000013030d824 */ /* 0x000fe200078e0a05 */
[----:B------:R-:W-:Y:S01]  /*26e0*/  ISETP.GT.U32.AND P2, PT, R5, R46, PT ;  /* 0x0000002e0500720c */ /* 0x000fe20003f44070 */
[----:B------:R-:W-:-:S04]  /*26f0*/  IMAD.HI.U32 R47, R7, R50, RZ ;  /* 0x00000032072f7227 */ /* 0x000fc800078e00ff */
[----:B------:R-:W-:Y:S01]  /*2700*/  @!P3 IMAD.MOV R39, RZ, RZ, -R39 ;  /* 0x000000ffff27b224 */ /* 0x000fe200078e0a27 */
[C---:B------:R-:W-:Y:S01]  /*2710*/  ISETP.GT.U32.AND P3, PT, R5.reuse, R43, PT ;  /* 0x0000002b0500720c */ /* 0x040fe20003f64070 */
[----:B------:R-:W-:Y:S01]  /*2720*/  @!P4 IMAD.MOV R42, RZ, RZ, -R42 ;  /* 0x000000ffff2ac224 */ /* 0x000fe200078e0a2a */
[----:B------:R-:W-:Y:S01]  /*2730*/  ISETP.GT.U32.AND P4, PT, R5, R48, PT ;  /* 0x000000300500720c */ /* 0x000fe20003f84070 */
[----:B------:R-:W-:Y:S02]  /*2740*/  IMAD.MOV R49, RZ, RZ, -R47 ;  /* 0x000000ffff317224 */ /* 0x000fe400078e0a2f */
[----:B------:R-:W-:-:S04]  /*2750*/  IMAD.HI.U32 R47, R7, R52, RZ ;  /* 0x00000034072f7227 */ /* 0x000fc800078e00ff */
[----:B------:R-:W-:Y:S01]  /*2760*/  @!P0 IMAD.IADD R44, R44, 0x1, -R5 ;  /* 0x000000012c2c8824 */ /* 0x000fe200078e0a05 */
[----:B------:R-:W-:Y:S01]  /*2770*/  ISETP.GE.AND P0, PT, R54, RZ, PT ;  /* 0x000000ff3600720c */ /* 0x000fe20003f06270 */
[----:B------:R-:W-:Y:S02]  /*2780*/  IMAD.MOV R47, RZ, RZ, -R47 ;  /* 0x000000ffff2f7224 */ /* 0x000fe400078e0a2f */
[--C-:B------:R-:W-:Y:S01]  /*2790*/  @!P2 IMAD.IADD R46, R46, 0x1, -R5.reuse ;  /* 0x000000012e2ea824 */ /* 0x100fe200078e0a05 */
[C---:B------:R-:W-:Y:S01]  /*27a0*/  ISETP.GT.U32.AND P2, PT, R5.reuse, R44, PT ;  /* 0x0000002c0500720c */ /* 0x040fe20003f44070 */
[----:B------:R-:W-:Y:S02]  /*27b0*/  IMAD R52, R5, R47, R52 ;  /* 0x0000002f05347224 */ /* 0x000fe400078e0234 */
[--C-:B------:R-:W-:Y:S01]  /*27c0*/  @!P3 IMAD.IADD R43, R43, 0x1, -R5.reuse ;  /* 0x000000012b2bb824 */ /* 0x100fe200078e0a05 */
[----:B------:R-:W-:Y:S01]  /*27d0*/  ISETP.GE.AND P3, PT, R53, RZ, PT ;  /* 0x000000ff3500720c */ /* 0x000fe20003f66270 */
[----:B------:R-:W-:Y:S01]  /*27e0*/  @!P4 IMAD.IADD R48, R48, 0x1, -R5 ;  /* 0x000000013030c824 */ /* 0x000fe200078e0a05 */
[----:B------:R-:W-:Y:S01]  /*27f0*/  LOP3.LUT R53, R6, 0x40, RZ, 0xfc, !PT ;  /* 0x0000004006357812 */ /* 0x000fe200078efcff */
[C---:B------:R-:W-:Y:S01]  /*2800*/  IMAD R50, R5.reuse, R49, R50 ;  /* 0x0000003105327224 */ /* 0x040fe200078e0232 */
[C---:B------:R-:W-:Y:S01]  /*2810*/  ISETP.GT.U32.AND P5, PT, R5.reuse, R46, PT ;  /* 0x0000002e0500720c */ /* 0x040fe20003fa4070 */
[----:B------:R-:W-:Y:S01]  /*2820*/  @!P6 IMAD.MOV R43, RZ, RZ, -R43 ;  /* 0x000000ffff2be224 */ /* 0x000fe200078e0a2b */
[C---:B------:R-:W-:Y:S01]  /*2830*/  ISETP.GT.U32.AND P4, PT, R5.reuse, R52, PT ;  /* 0x000000340500720c */ /* 0x040fe20003f84070 */
[----:B------:R-:W-:Y:S01]  /*2840*/  IMAD.MOV.U32 R60, RZ, RZ, R48 ;  /* 0x000000ffff3c7224 */ /* 0x000fe200078e0030 */
[----:B------:R-:W-:Y:S01]  /*2850*/  IABS R54, R53 ;  /* 0x0000003500367213 */ /* 0x000fe20000000000 */
[----:B------:R-:W-:Y:S01]  /*2860*/  @!P2 IMAD.IADD R44, R44, 0x1, -R5 ;  /* 0x000000012c2ca824 */ /* 0x000fe200078e0a05 */
[----:B------:R-:W-:Y:S01]  /*2870*/  ISETP.GT.U32.AND P6, PT, R5, R50, PT ;  /* 0x000000320500720c */ /* 0x000fe20003fc4070 */
[----:B------:R-:W-:Y:S01]  /*2880*/  @!P0 IMAD.MOV R60, RZ, RZ, -R60 ;  /* 0x000000ffff3c8224 */ /* 0x000fe200078e0a3c */
[----:B------:R-:W-:Y:S01]  /*2890*/  LOP3.LUT R49, R6, 0x38, RZ, 0xfc, !PT ;  /* 0x0000003806317812 */ /* 0x000fe200078efcff */
[----:B------:R-:W-:Y:S01]  /*28a0*/  IMAD.HI.U32 R47, R7, R54, RZ ;  /* 0x00000036072f7227 */ /* 0x000fe200078e00ff */
[----:B------:R-:W-:-:S02]  /*28b0*/  ISETP.GE.AND P2, PT, R51, RZ, PT ;  /* 0x000000ff3300720c */ /* 0x000fc40003f46270 */
[----:B------:R-:W-:Y:S01]  /*28c0*/  IABS R62, R49 ;  /* 0x00000031003e7213 */ /* 0x000fe20000000000 */
[----:B------:R-:W-:Y:S01]  /*28d0*/  @!P5 IMAD.IADD R46, R46, 0x1, -R5 ;  /* 0x000000012e2ed824 */ /* 0x000fe200078e0a05 */
[----:B------:R-:W-:Y:S01]  /*28e0*/  LOP3.LUT R51, R6, 0x34, RZ, 0xfc, !PT ;  /* 0x0000003406337812 */ /* 0x000fe200078efcff */
[----:B------:R-:W-:Y:S01]  /*28f0*/  IMAD.MOV R47, RZ, RZ, -R47 ;  /* 0x000000ffff2f7224 */ /* 0x000fe200078e0a2f */
[----:B------:R-:W-:Y:S01]  /*2900*/  ISETP.GE.AND P0, PT, R49, RZ, PT ;  /* 0x000000ff3100720c */ /* 0x000fe20003f06270 */
[----:B------:R-:W-:Y:S01]  /*2910*/  IMAD.MOV.U32 R56, RZ, RZ, R44 ;  /* 0x000000ffff387224 */ /* 0x000fe200078e002c */
[----:B------:R-:W-:Y:S01]  /*2920*/  IABS R64, R51 ;  /* 0x0000003300407213 */ /* 0x000fe20000000000 */
[----:B------:R-:W-:Y:S01]  /*2930*/  @!P4 IMAD.IADD R52, R52, 0x1, -R5 ;  /* 0x000000013434c824 */ /* 0x000fe200078e0a05 */
[----:B------:R-:W-:Y:S01]  /*2940*/  LOP3.LUT R49, R6, 0x2c, RZ, 0xfc, !PT ;  /* 0x0000002c06317812 */ /* 0x000fe200078efcff */
[----:B------:R-:W-:Y:S01]  /*2950*/  IMAD R54, R5, R47, R54 ;  /* 0x0000002f05367224 */ /* 0x000fe200078e0236 */
[----:B------:R-:W-:Y:S01]  /*2960*/  ISETP.GE.AND P5, PT, R55, RZ, PT ;  /* 0x000000ff3700720c */ /* 0x000fe20003fa6270 */
[----:B------:R-:W-:Y:S01]  /*2970*/  @!P1 IMAD.MOV R56, RZ, RZ, -R56 ;  /* 0x000000ffff389224 */ /* 0x000fe200078e0a38 */
[----:B------:R-:W-:Y:S01]  /*2980*/  ISETP.GT.U32.AND P1, PT, R5, R52, PT ;  /* 0x000000340500720c */ /* 0x000fe20003f24070 */
[----:B------:R-:W-:-:S02]  /*2990*/  IMAD.MOV.U32 R58, RZ, RZ, R46 ;  /* 0x000000ffff3a7224 */ /* 0x000fc400078e002e */
[----:B------:R-:W-:-:S04]  /*29a0*/  IMAD.HI.U32 R44, R7, R62, RZ ;  /* 0x0000003e072c7227 */ /* 0x000fc800078e00ff */
[----:B------:R-:W-:Y:S01]  /*29b0*/  @!P3 IMAD.MOV R58, RZ, RZ, -R58 ;  /* 0x000000ffff3ab224 */ /* 0x000fe200078e0a3a */
[----:B------:R-:W-:Y:S01]  /*29c0*/  ISETP.GT.U32.AND P3, PT, R5, R54, PT ;  /* 0x000000360500720c */ /* 0x000fe20003f64070 */
[--C-:B------:R-:W-:Y:S01]  /*29d0*/  @!P6 IMAD.IADD R50, R50, 0x1, -R5.reuse ;  /* 0x000000013232e824 */ /* 0x100fe200078e0a05 */
[----:B------:R-:W-:Y:S01]  /*29e0*/  ISETP.GE.AND P6, PT, R53, RZ, PT ;  /* 0x000000ff3500720c */ /* 0x000fe20003fc6270 */
[----:B------:R-:W-:Y:S01]  /*29f0*/  IMAD.MOV R44, RZ, RZ, -R44 ;  /* 0x000000ffff2c7224 */ /* 0x000fe200078e0a2c */
[----:B------:R-:W-:Y:S01]  /*2a00*/  LOP3.LUT R53, R6, 0x30, RZ, 0xfc, !PT ;  /* 0x0000003006357812 */ /* 0x000fe200078efcff */
[----:B------:R-:W-:Y:S01]  /*2a10*/  @!P1 IMAD.IADD R52, R52, 0x1, -R5 ;  /* 0x0000000134349824 */ /* 0x000fe200078e0a05 */
[C---:B------:R-:W-:Y:S01]  /*2a20*/  ISETP.GT.U32.AND P4, PT, R5.reuse, R50, PT ;  /* 0x000000320500720c */ /* 0x040fe20003f84070 */
[----:B------:R-:W-:Y:S01]  /*2a30*/  IMAD R44, R5, R44, R62 ;  /* 0x0000002c052c7224 */ /* 0x000fe200078e023e */
[----:B------:R-:W-:Y:S01]  /*2a40*/  IABS R48, R53 ;  /* 0x0000003500307213 */ /* 0x000fe20000000000 */
[----:B------:R-:W-:-:S03]  /*2a50*/  IMAD.HI.U32 R46, R7, R64, RZ ;  /* 0x00000040072e7227 */ /* 0x000fc600078e00ff */
[----:B------:R-:W-:Y:S01]  /*2a60*/  ISETP.GT.U32.AND P1, PT, R5, R44, PT ;  /* 0x0000002c0500720c */ /* 0x000fe20003f24070 */
[----:B------:R-:W-:Y:S02]  /*2a70*/  @!P3 IMAD.IADD R54, R54, 0x1, -R5 ;  /* 0x000000013636b824 */ /* 0x000fe400078e0a05 */
[----:B------:R-:W-:Y:S02]  /*2a80*/  IMAD.MOV R46, RZ, RZ, -R46 ;  /* 0x000000ffff2e7224 */ /* 0x000fe400078e0a2e */
[----:B------:R-:W-:Y:S01]  /*2a90*/  IMAD.HI.U32 R47, R7, R48, RZ ;  /* 0x00000030072f7227 */ /* 0x000fe200078e00ff */
[----:B------:R-:W-:-:S03]  /*2aa0*/  ISETP.GT.U32.AND P3, PT, R5, R54, PT ;  /* 0x000000360500720c */ /* 0x000fc60003f64070 */
[--C-:B------:R-:W-:Y:S01]  /*2ab0*/  @!P4 IMAD.IADD R50, R50, 0x1, -R5.reuse ;  /* 0x000000013232c824 */ /* 0x100fe200078e0a05 */
[----:B------:R-:W-:Y:S01]  /*2ac0*/  ISETP.GE.AND P4, PT, R51, RZ, PT ;  /* 0x000000ff3300720c */ /* 0x000fe20003f86270 */
[C---:B------:R-:W-:Y:S01]  /*2ad0*/  IMAD R46, R5.reuse, R46, R64 ;  /* 0x0000002e052e7224 */ /* 0x040fe200078e0240 */
[----:B------:R-:W-:Y:S01]  /*2ae0*/  LOP3.LUT R51, R6, 0x28, RZ, 0xfc, !PT ;  /* 0x0000002806337812 */ /* 0x000fe200078efcff */
[----:B------:R-:W-:Y:S01]  /*2af0*/  IMAD.MOV.U32 R62, RZ, RZ, R50 ;  /* 0x000000ffff3e7224 */ /* 0x000fe200078e0032 */
[----:B------:R-:W-:Y:S01]  /*2b00*/  IABS R50, R49 ;  /* 0x0000003100327213 */ /* 0x000fe20000000000 */
[----:B------:R-:W-:Y:S02]  /*2b10*/  @!P1 IMAD.IADD R44, R44, 0x1, -R5 ;  /* 0x000000012c2c9824 */ /* 0x000fe400078e0a05 */
[----:B------:R-:W-:Y:S02]  /*2b20*/  IMAD.MOV R47, RZ, RZ, -R47 ;  /* 0x000000ffff2f7224 */ /* 0x000fe400078e0a2f */
[----:B------:R-:W-:Y:S01]  /*2b30*/  @!P2 IMAD.MOV R62, RZ, RZ, -R62 ;  /* 0x000000ffff3ea224 */ /* 0x000fe200078e0a3e */
[C---:B------:R-:W-:Y:S01]  /*2b40*/  ISETP.GT.U32.AND P2, PT, R5.reuse, R46, PT ;  /* 0x0000002e0500720c */ /* 0x040fe20003f44070 */
[C---:B------:R-:W-:Y:S01]  /*2b50*/  IMAD R48, R5.reuse, R47, R48 ;  /* 0x0000002f05307224 */ /* 0x040fe200078e0230 */
[----:B------:R-:W-:Y:S01]  /*2b60*/  ISETP.GT.U32.AND P1, PT, R5, R44, PT ;  /* 0x0000002c0500720c */ /* 0x000fe20003f24070 */
[----:B------:R-:W-:-:S02]  /*2b70*/  @!P3 IMAD.IADD R54, R54, 0x1, -R5 ;  /* 0x000000013636b824 */ /* 0x000fc400078e0a05 */
[----:B------:R-:W-:Y:S01]  /*2b80*/  IMAD.HI.U32 R47, R7, R50, RZ ;  /* 0x00000032072f7227 */ /* 0x000fe200078e00ff */
[----:B------:R-:W-:-:S03]  /*2b90*/  ISETP.GT.U32.AND P3, PT, R5, R48, PT ;  /* 0x000000300500720c */ /* 0x000fc60003f64070 */
[----:B------:R-:W-:Y:S02]  /*2ba0*/  IMAD.MOV.U32 R66, RZ, RZ, R54 ;  /* 0x000000ffff427224 */ /* 0x000fe400078e0036 */
[----:B------:R-:W-:Y:S01]  /*2bb0*/  IMAD.MOV.U32 R64, RZ, RZ, R52 ;  /* 0x000000ffff407224 */ /* 0x000fe200078e0034 */
[----:B------:R-:W-:Y:S01]  /*2bc0*/  IABS R52, R51 ;  /* 0x0000003300347213 */ /* 0x000fe20000000000 */
[----:B------:R-:W-:Y:S01]  /*2bd0*/  @!P6 IMAD.MOV R66, RZ, RZ, -R66 ;  /* 0x000000ffff42e224 */ /* 0x000fe200078e0a42 */
[----:B------:R-:W-:Y:S01]  /*2be0*/  ISETP.GE.AND P6, PT, R49, RZ, PT ;  /* 0x000000ff3100720c */ /* 0x000fe20003fc6270 */
[----:B------:R-:W-:Y:S02]  /*2bf0*/  @!P2 IMAD.IADD R46, R46, 0x1, -R5 ;  /* 0x000000012e2ea824 */ /* 0x000fe400078e0a05 */
[----:B------:R-:W-:Y:S02]  /*2c00*/  IMAD.MOV R49, RZ, RZ, -R47 ;  /* 0x000000ffff317224 */ /* 0x000fe400078e0a2f */
[--C-:B------:R-:W-:Y:S01]  /*2c10*/  @!P1 IMAD.IADD R44, R44, 0x1, -R5.reuse ;  /* 0x000000012c2c9824 */ /* 0x100fe200078e0a05 */
[C---:B------:R-:W-:Y:S01]  /*2c20*/  ISETP.GT.U32.AND P2, PT, R5.reuse, R46, PT ;  /* 0x0000002e0500720c */ /* 0x040fe20003f44070 */
[----:B------:R-:W-:Y:S01]  /*2c30*/  IMAD R50, R5, R49, R50 ;  /* 0x0000003105327224 */ /* 0x000fe200078e0232 */
[----:B------:R-:W-:Y:S01]  /*2c40*/  LOP3.LUT R49, R6, 0x24, RZ, 0xfc, !PT ;  /* 0x0000002406317812 */ /* 0x000fe200078efcff */
[----:B------:R-:W-:Y:S01]  /*2c50*/  IMAD.MOV.U32 R70, RZ, RZ, R44 ;  /* 0x000000ffff467224 */ /* 0x000fe200078e002c */
[----:B------:R-:W-:Y:S01]  /*2c60*/  ISETP.GE.AND P1, PT, R51, RZ, PT ;  /* 0x000000ff3300720c */ /* 0x000fe20003f26270 */
[----:B------:R-:W-:Y:S01]  /*2c70*/  @!P3 IMAD.IADD R48, R48, 0x1, -R5 ;  /* 0x000000013030b824 */ /* 0x000fe200078e0a05 */
[----:B------:R-:W-:Y:S01]  /*2c80*/  LOP3.LUT R51, R6, 0x14, RZ, 0xfc, !PT ;  /* 0x0000001406337812 */ /* 0x000fe200078efcff */
[----:B------:R-:W-:Y:S01]  /*2c90*/  @!P0 IMAD.MOV R70, RZ, RZ, -R70 ;  /* 0x000000ffff468224 */ /* 0x000fe200078e0a46 */
[----:B------:R-:W-:Y:S01]  /*2ca0*/  ISETP.GT.U32.AND P0, PT, R5, R50, PT ;  /* 0x000000320500720c */ /* 0x000fe20003f04070 */
[----:B------:R-:W-:Y:S01]  /*2cb0*/  IMAD.HI.U32 R47, R7, R52, RZ ;  /* 0x00000034072f7227 */ /* 0x000fe200078e00ff */
[----:B------:R-:W-:-:S02]  /*2cc0*/  ISETP.GT.U32.AND P3, PT, R5, R48, PT ;  /* 0x000000300500720c */ /* 0x000fc40003f64070 */
[----:B------:R-:W-:Y:S01]  /*2cd0*/  IABS R88, R51 ;  /* 0x0000003300587213 */ /* 0x000fe20000000000 */
[----:B------:R-:W-:Y:S02]  /*2ce0*/  IMAD.MOV R47, RZ, RZ, -R47 ;  /* 0x000000ffff2f7224 */ /* 0x000fe400078e0a2f */
[--C-:B------:R-:W-:Y:S01]  /*2cf0*/  @!P2 IMAD.IADD R46, R46, 0x1, -R5.reuse ;  /* 0x000000012e2ea824 */ /* 0x100fe200078e0a05 */
[----:B------:R-:W-:Y:S01]  /*2d00*/  ISETP.GE.AND P2, PT, R49, RZ, PT ;  /* 0x000000ff3100720c */ /* 0x000fe20003f46270 */
[----:B------:R-:W-:Y:S01]  /*2d10*/  @!P5 IMAD.MOV R64, RZ, RZ, -R64 ;  /* 0x000000ffff40d224 */ /* 0x000fe200078e0a40 */
[----:B------:R-:W-:Y:S01]  /*2d20*/  ISETP.GE.AND P5, PT, R53, RZ, PT ;  /* 0x000000ff3500720c */ /* 0x000fe20003fa6270 */
[C---:B------:R-:W-:Y:S01]  /*2d30*/  IMAD R44, R5.reuse, R47, R52 ;  /* 0x0000002f052c7224 */ /* 0x040fe200078e0234 */
[----:B------:R-:W-:Y:S01]  /*2d40*/  IABS R49, R49 ;  /* 0x0000003100317213 */ /* 0x000fe20000000000 */
[----:B------:R-:W-:Y:S01]  /*2d50*/  IMAD.MOV.U32 R72, RZ, RZ, R46 ;  /* 0x000000ffff487224 */ /* 0x000fe200078e002e */
[----:B------:R-:W-:Y:S01]  /*2d60*/  LOP3.LUT R46, R6, 0x20, RZ, 0xfc, !PT ;  /* 0x00000020062e7812 */ /* 0x000fe200078efcff */
[--C-:B------:R-:W-:Y:S01]  /*2d70*/  @!P0 IMAD.IADD R50, R50, 0x1, -R5.reuse ;  /* 0x0000000132328824 */ /* 0x100fe200078e0a05 */
[----:B------:R-:W-:Y:S01]  /*2d80*/  LOP3.LUT R47, R6, 0x18, RZ, 0xfc, !PT ;  /* 0x00000018062f7812 */ /* 0x000fe200078efcff */
[----:B------:R-:W-:Y:S01]  /*2d90*/  @!P3 IMAD.IADD R48, R48, 0x1, -R5 ;  /* 0x000000013030b824 */ /* 0x000fe200078e0a05 */
[C---:B------:R-:W-:Y:S01]  /*2da0*/  ISETP.GT.U32.AND P3, PT, R5.reuse, R44, PT ;  /* 0x0000002c0500720c */ /* 0x040fe20003f64070 */
[----:B------:R-:W-:Y:S01]  /*2db0*/  IMAD.MOV.U32 R52, RZ, RZ, R49 ;  /* 0x000000ffff347224 */ /* 0x000fe200078e0031 */
[----:B------:R-:W-:Y:S01]  /*2dc0*/  IABS R49, R46 ;  /* 0x0000002e00317213 */ /* 0x000fe20000000000 */
[----:B------:R-:W-:Y:S01]  /*2dd0*/  @!P4 IMAD.MOV R72, RZ, RZ, -R72 ;  /* 0x000000ffff48c224 */ /* 0x000fe200078e0a48 */
[----:B------:R-:W-:Y:S01]  /*2de0*/  ISETP.GT.U32.AND P0, PT, R5, R50, PT ;  /* 0x000000320500720c */ /* 0x000fe20003f04070 */
[----:B------:R-:W-:Y:S01]  /*2df0*/  IMAD.MOV.U32 R74, RZ, RZ, R48 ;  /* 0x000000ffff4a7224 */ /* 0x000fe200078e0030 */
[----:B------:R-:W-:Y:S01]  /*2e00*/  ISETP.GE.AND P4, PT, R46, RZ, PT ;  /* 0x000000ff2e00720c */ /* 0x000fe20003f86270 */
[----:B------:R-:W-:Y:S01]  /*2e10*/  IMAD.HI.U32 R46, R7, R52, RZ ;  /* 0x00000034072e7227 */ /* 0x000fe200078e00ff */
[----:B------:R-:W-:-:S02]  /*2e20*/  IABS R84, R47 ;  /* 0x0000002f00547213 */ /* 0x000fc40000000000 */
[----:B------:R-:W-:Y:S01]  /*2e30*/  LEA.HI R53, R184, R3, RZ, 0x1b ;  /* 0x00000003b8357211 */ /* 0x000fe200078fd8ff */
[----:B------:R-:W-:Y:S02]  /*2e40*/  IMAD.MOV.U32 R48, RZ, RZ, R49 ;  /* 0x000000ffff307224 */ /* 0x000fe400078e0031 */
[----:B------:R-:W-:Y:S02]  /*2e50*/  IMAD.MOV R46, RZ, RZ, -R46 ;  /* 0x000000ffff2e7224 */ /* 0x000fe400078e0a2e */
[----:B------:R-:W-:Y:S01]  /*2e60*/  @!P5 IMAD.MOV R74, RZ, RZ, -R74 ;  /* 0x000000ffff4ad224 */ /* 0x000fe200078e0a4a */
[----:B------:R-:W-:Y:S01]  /*2e70*/  ISETP.GE.AND P5, PT, R47, RZ, PT ;  /* 0x000000ff2f00720c */ /* 0x000fe20003fa6270 */
[----:B------:R-:W-:-:S04]  /*2e80*/  IMAD.HI.U32 R47, R7, R48, RZ ;  /* 0x00000030072f7227 */ /* 0x000fc800078e00ff */
[C---:B------:R-:W-:Y:S01]  /*2e90*/  IMAD R46, R5.reuse, R46, R52 ;  /* 0x0000002e052e7224 */ /* 0x040fe200078e0234 */
[----:B------:R-:W-:Y:S01]  /*2ea0*/  LOP3.LUT R52, R6, 0x10, RZ, 0xfc, !PT ;  /* 0x0000001006347812 */ /* 0x000fe200078efcff */
[----:B------:R-:W-:Y:S02]  /*2eb0*/  @!P3 IMAD.IADD R44, R44, 0x1, -R5 ;  /* 0x000000012c2cb824 */ /* 0x000fe400078e0a05 */
[----:B------:R-:W-:Y:S01]  /*2ec0*/  IMAD.MOV R49, RZ, RZ, -R47 ;  /* 0x000000ffff317224 */ /* 0x000fe200078e0a2f */
[----:B------:R-:W-:Y:S01]  /*2ed0*/  IABS R90, R52 ;  /* 0x00000034005a7213 */ /* 0x000fe20000000000 */
[----:B------:R-:W-:Y:S01]  /*2ee0*/  @!P0 IMAD.IADD R50, R50, 0x1, -R5 ;  /* 0x0000000132328824 */ /* 0x000fe200078e0a05 */
[C---:B------:R-:W-:Y:S01]  /*2ef0*/  ISETP.GT.U32.AND P0, PT, R5.reuse, R46, PT ;  /* 0x0000002e0500720c */ /* 0x040fe20003f04070 */
[C---:B------:R-:W-:Y:S01]  /*2f00*/  IMAD R48, R5.reuse, R49, R48 ;  /* 0x0000003105307224 */ /* 0x040fe200078e0230 */
[----:B------:R-:W-:Y:S01]  /*2f10*/  ISETP.GT.U32.AND P3, PT, R5, R44, PT ;  /* 0x0000002c0500720c */ /* 0x000fe20003f64070 */
[----:B------:R-:W-:Y:S01]  /*2f20*/  IMAD.MOV.U32 R76, RZ, RZ, R50 ;  /* 0x000000ffff4c7224 */ /* 0x000fe200078e0032 */
[C---:B------:R-:W-:Y:S01]  /*2f30*/  LOP3.LUT R49, R6.reuse, 0xc, RZ, 0xfc, !PT ;  /* 0x0000000c06317812 */ /* 0x040fe200078efcff */
[----:B------:R-:W-:Y:S01]  /*2f40*/  IMAD.HI.U32 R47, R7, R84, RZ ;  /* 0x00000054072f7227 */ /* 0x000fe200078e00ff */
[----:B------:R-:W-:-:S02]  /*2f50*/  LOP3.LUT R50, R6, 0x8, RZ, 0xfc, !PT ;  /* 0x0000000806327812 */ /* 0x000fc400078efcff */
[----:B------:R-:W-:Y:S01]  /*2f60*/  IABS R92, R49 ;  /* 0x00000031005c7213 */ /* 0x000fe20000000000 */
[----:B------:R-:W-:Y:S01]  /*2f70*/  @!P6 IMAD.MOV R76, RZ, RZ, -R76 ;  /* 0x000000ffff4ce224 */ /* 0x000fe200078e0a4c */
[----:B------:R-:W-:Y:S01]  /*2f80*/  ISETP.GT.U32.AND P6, PT, R5, R48, PT ;  /* 0x000000300500720c */ /* 0x000fe20003fc4070 */
[----:B------:R-:W-:Y:S01]  /*2f90*/  IMAD.MOV R47, RZ, RZ, -R47 ;  /* 0x000000ffff2f7224 */ /* 0x000fe200078e0a2f */
[----:B------:R-:W-:Y:S01]  /*2fa0*/  IABS R94, R50 ;  /* 0x00000032005e7213 */ /* 0x000fe20000000000 */
[--C-:B------:R-:W-:Y:S02]  /*2fb0*/  @!P0 IMAD.IADD R46, R46, 0x1, -R5.reuse ;  /* 0x000000012e2e8824 */ /* 0x100fe400078e0a05 */
[----:B------:R-:W-:Y:S01]  /*2fc0*/  @!P3 IMAD.IADD R44, R44, 0x1, -R5 ;  /* 0x000000012c2cb824 */ /* 0x000fe200078e0a05 */
[----:B------:R-:W-:Y:S01]  /*2fd0*/  ISETP.GE.AND P3, PT, R51, RZ, PT ;  /* 0x000000ff3300720c */ /* 0x000fe20003f66270 */
[C---:B------:R-:W-:Y:S01]  /*2fe0*/  IMAD R84, R5.reuse, R47, R84 ;  /* 0x0000002f05547224 */ /* 0x040fe200078e0254 */
[----:B------:R-:W-:Y:S01]  /*2ff0*/  ISETP.GT.U32.AND P0, PT, R5, R46, PT ;  /* 0x0000002e0500720c */ /* 0x000fe20003f04070 */
[----:B------:R-:W-:-:S02]  /*3000*/  IMAD.MOV.U32 R78, RZ, RZ, R44 ;  /* 0x000000ffff4e7224 */ /* 0x000fc400078e002c */
[----:B------:R-:W-:-:S04]  /*3010*/  IMAD.HI.U32 R44, R7, R88, RZ ;  /* 0x00000058072c7227 */ /* 0x000fc800078e00ff */
[----:B------:R-:W-:Y:S02]  /*3020*/  @!P6 IMAD.IADD R48, R48, 0x1, -R5 ;  /* 0x000000013030e824 */ /* 0x000fe400078e0a05 */
[----:B------:R-:W-:Y:S02]  /*3030*/  IMAD.MOV R44, RZ, RZ, -R44 ;  /* 0x000000ffff2c7224 */ /* 0x000fe400078e0a2c */
[----:B------:R-:W-:Y:S01]  /*3040*/  IMAD.HI.U32 R47, R7, R90, RZ ;  /* 0x0000005a072f7227 */ /* 0x000fe200078e00ff */
[----:B------:R-:W-:-:S03]  /*3050*/  ISETP.GT.U32.AND P6, PT, R5, R48, PT ;  /* 0x000000300500720c */ /* 0x000fc60003fc4070 */
[C---:B------:R-:W-:Y:S02]  /*3060*/  IMAD R88, R5.reuse, R44, R88 ;  /* 0x0000002c05587224 */ /* 0x040fe400078e0258 */
[----:B------:R-:W-:Y:S02]  /*3070*/  IMAD.MOV R47, RZ, RZ, -R47 ;  /* 0x000000ffff2f7224 */ /* 0x000fe400078e0a2f */
[----:B------:R-:W-:Y:S01]  /*3080*/  @!P0 IMAD.IADD R46, R46, 0x1, -R5 ;  /* 0x000000012e2e8824 */ /* 0x000fe200078e0a05 */
[C---:B------:R-:W-:Y:S01]  /*3090*/  ISETP.GT.U32.AND P0, PT, R5.reuse, R88, PT ;  /* 0x000000580500720c */ /* 0x040fe20003f04070 */
[----:B------:R-:W-:Y:S02]  /*30a0*/  IMAD R90, R5, R47, R90 ;  /* 0x0000002f055a7224 */ /* 0x000fe400078e025a */
[----:B------:R-:W-:-:S04]  /*30b0*/  IMAD.HI.U32 R44, R7, R92, RZ ;  /* 0x0000005c072c7227 */ /* 0x000fc800078e00ff */
[--C-:B------:R-:W-:Y:S01]  /*30c0*/  @!P6 IMAD.IADD R48, R48, 0x1, -R5.reuse ;  /* 0x000000013030e824 */ /* 0x100fe200078e0a05 */
[C---:B------:R-:W-:Y:S01]  /*30d0*/  ISETP.GT.U32.AND P6, PT, R5.reuse, R90, PT ;  /* 0x0000005a0500720c */ /* 0x040fe20003fc4070 */
[----:B------:R-:W-:Y:S01]  /*30e0*/  @!P1 IMAD.MOV R78, RZ, RZ, -R78 ;  /* 0x000000ffff4e9224 */ /* 0x000fe200078e0a4e */
[----:B------:R-:W-:Y:S01]  /*30f0*/  ISETP.GT.U32.AND P1, PT, R5, R84, PT ;  /* 0x000000540500720c */ /* 0x000fe20003f24070 */
[----:B------:R-:W-:Y:S02]  /*3100*/  IMAD.MOV R44, RZ, RZ, -R44 ;  /* 0x000000ffff2c7224 */ /* 0x000fe400078e0a2c */
[----:B------:R-:W-:Y:S02]  /*3110*/  @!P0 IMAD.IADD R88, R88, 0x1, -R5 ;  /* 0x0000000158588824 */ /* 0x000fe400078e0a05 */
[----:B------:R-:W-:Y:S02]  /*3120*/  IMAD.MOV.U32 R80, RZ, RZ, R46 ;  /* 0x000000ffff507224 */ /* 0x000fe400078e002e */
[----:B------:R-:W-:Y:S01]  /*3130*/  IMAD.HI.U32 R46, R7, R94, RZ ;  /* 0x0000005e072e7227 */ /* 0x000fe200078e00ff */
[----:B------:R-:W-:-:S03]  /*3140*/  ISETP.GT.U32.AND P0, PT, R5, R88, PT ;  /* 0x000000580500720c */ /* 0x000fc60003f04070 */
[--C-:B------:R-:W-:Y:S02]  /*3150*/  @!P6 IMAD.IADD R90, R90, 0x1, -R5.reuse ;  /* 0x000000015a5ae824 */ /* 0x100fe400078e0a05 */
[C---:B------:R-:W-:Y:S02]  /*3160*/  IMAD R92, R5.reuse, R44, R92 ;  /* 0x0000002c055c7224 */ /* 0x040fe400078e025c */
[----:B------:R-:W-:Y:S01]  /*3170*/  IMAD.MOV R46, RZ, RZ, -R46 ;  /* 0x000000ffff2e7224 */ /* 0x000fe200078e0a2e */
[C---:B------:R-:W-:Y:S01]  /*3180*/  ISETP.GT.U32.AND P6, PT, R5.reuse, R90, PT ;  /* 0x0000005a0500720c */ /* 0x040fe20003fc4070 */
[--C-:B------:R-:W-:Y:S02]  /*3190*/  @!P1 IMAD.IADD R84, R84, 0x1, -R5.reuse ;  /* 0x0000000154549824 */ /* 0x100fe400078e0a05 */
[C---:B------:R-:W-:Y:S02]  /*31a0*/  IMAD R94, R5.reuse, R46, R94 ;  /* 0x0000002e055e7224 */ /* 0x040fe400078e025e */
[----:B------:R-:W-:Y:S01]  /*31b0*/  @!P0 IMAD.IADD R88, R88, 0x1, -R5 ;  /* 0x0000000158588824 */ /* 0x000fe200078e0a05 */
[----:B------:R-:W-:Y:S01]  /*31c0*/  ISETP.GT.U32.AND P0, PT, R5, R92, PT ;  /* 0x0000005c0500720c */ /* 0x000fe20003f04070 */
[----:B------:R-:W-:Y:S01]  /*31d0*/  VIADD R55, R53, 0xfc ;  /* 0x000000fc35377836 */ /* 0x000fe20000000000 */
[----:B------:R-:W-:Y:S01]  /*31e0*/  ISETP.GT.U32.AND P1, PT, R5, R84, PT ;  /* 0x000000540500720c */ /* 0x000fe20003f24070 */
[----:B------:R-:W-:-:S02]  /*31f0*/  IMAD.MOV.U32 R82, RZ, RZ, R48 ;  /* 0x000000ffff527224 */ /* 0x000fc400078e0030 */
[----:B------:R-:W-:Y:S01]  /*3200*/  IMAD.HI.U32 R47, R7, R96, RZ ;  /* 0x00000060072f7227 */ /* 0x000fe200078e00ff */
[----:B------:R-:W-:-:S03]  /*3210*/  IABS R48, R55 ;  /* 0x0000003700307213 */ /* 0x000fc60000000000 */
[--C-:B------:R-:W-:Y:S01]  /*3220*/  @!P6 IMAD.IADD R90, R90, 0x1, -R5.reuse ;  /* 0x000000015a5ae824 */ /* 0x100fe200078e0a05 */
[----:B------:R-:W-:Y:S01]  /*3230*/  ISETP.GT.U32.AND P6, PT, R5, R94, PT ;  /* 0x0000005e0500720c */ /* 0x000fe20003fc4070 */
[----:B------:R-:W-:Y:S02]  /*3240*/  VIADD R57, R53, 0xdc ;  /* 0x000000dc35397836 */ /* 0x000fe40000000000 */
[--C-:B------:R-:W-:Y:S02]  /*3250*/  @!P0 IMAD.IADD R92, R92, 0x1, -R5.reuse ;  /* 0x000000015c5c8824 */ /* 0x100fe400078e0a05 */
[----:B------:R-:W-:Y:S01]  /*3260*/  @!P4 IMAD.MOV R82, RZ, RZ, -R82 ;  /* 0x000000ffff52c224 */ /* 0x000fe200078e0a52 */
[----:B------:R-:W-:Y:S01]  /*3270*/  ISETP.GE.AND P4, PT, R49, RZ, PT ;  /* 0x000000ff3100720c */ /* 0x000fe20003f86270 */
[----:B------:R-:W-:Y:S01]  /*3280*/  @!P1 IMAD.IADD R84, R84, 0x1, -R5 ;  /* 0x0000000154549824 */ /* 0x000fe200078e0a05 */
[----:B------:R-:W-:Y:S01]  /*3290*/  ISETP.GT.U32.AND P0, PT, R5, R92, PT ;  /* 0x0000005c0500720c */ /* 0x000fe20003f04070 */
[----:B------:R-:W-:Y:S01]  /*32a0*/  IMAD.MOV R49, RZ, RZ, -R47 ;  /* 0x000000ffff317224 */ /* 0x000fe200078e0a2f */
[----:B------:R-:W-:Y:S01]  /*32b0*/  ISETP.GE.AND P1, PT, R50, RZ, PT ;  /* 0x000000ff3200720c */ /* 0x000fe20003f26270 */
[----:B------:R-:W-:Y:S01]  /*32c0*/  VIADD R59, R53, 0xbc ;  /* 0x000000bc353b7836 */ /* 0x000fe20000000000 */
[----:B------:R-:W-:Y:S01]  /*32d0*/  IABS R50, R57 ;  /* 0x0000003900327213 */ /* 0x000fe20000000000 */
[----:B------:R-:W-:-:S02]  /*32e0*/  @!P6 IMAD.IADD R94, R94, 0x1, -R5 ;  /* 0x000000015e5ee824 */ /* 0x000fc400078e0a05 */
[----:B------:R-:W-:-:S03]  /*32f0*/  IMAD.HI.U32 R44, R7, R48, RZ ;  /* 0x00000030072c7227 */ /* 0x000fc600078e00ff */
[C---:B------:R-:W-:Y:S01]  /*3300*/  ISETP.GT.U32.AND P6, PT, R5.reuse, R94, PT ;  /* 0x0000005e0500720c */ /* 0x040fe20003fc4070 */
[----:B------:R-:W-:Y:S02]  /*3310*/  IMAD R96, R5, R49, R96 ;  /* 0x0000003105607224 */ /* 0x000fe400078e0260 */
[----:B------:R-:W-:Y:S01]  /*3320*/  @!P2 IMAD.MOV R80, RZ, RZ, -R80 ;  /* 0x000000ffff50a224 */ /* 0x000fe200078e0a50 */
[----:B------:R-:W-:Y:S01]  /*3330*/  ISETP.GE.AND P2, PT, R52, RZ, PT ;  /* 0x000000ff3400720c */ /* 0x000fe20003f46270 */
[----:B------:R-:W-:Y:S01]  /*3340*/  IMAD.MOV R44, RZ, RZ, -R44 ;  /* 0x000000ffff2c7224 */ /* 0x000fe200078e0a2c */
[----:B------:R-:W-:Y:S01]  /*3350*/  IABS R52, R59 ;  /* 0x0000003b00347213 */ /* 0x000fe20000000000 */
[----:B------:R-:W-:-:S04]  /*3360*/  IMAD.HI.U32 R46, R7, R50, RZ ;  /* 0x00000032072e7227 */ /* 0x000fc800078e00ff */
[----:B------:R-:W-:Y:S01]  /*3370*/  @!P0 IMAD.IADD R92, R92, 0x1, -R5 ;  /* 0x000000015c5c8824 */ /* 0x000fe200078e0a05 */
[C---:B------:R-:W-:Y:S01]  /*3380*/  ISETP.GT.U32.AND P0, PT, R5.reuse, R96, PT ;  /* 0x000000600500720c */ /* 0x040fe20003f04070 */
[----:B------:R-:W-:Y:S02]  /*3390*/  IMAD R44, R5, R44, R48 ;  /* 0x0000002c052c7224 */ /* 0x000fe400078e0230 */
[----:B------:R-:W-:Y:S02]  /*33a0*/  IMAD.MOV R46, RZ, RZ, -R46 ;  /* 0x000000ffff2e7224 */ /* 0x000fe400078e0a2e */
[----:B------:R-:W-:Y:S02]  /*33b0*/  VIADD R61, R53, 0x9c ;  /* 0x0000009c353d7836 */ /* 0x000fe40000000000 */
[----:B------:R-:W-:-:S04]  /*33c0*/  IMAD.HI.U32 R47, R7, R52, RZ ;  /* 0x00000034072f7227 */ /* 0x000fc800078e00ff */
[----:B------:R-:W-:Y:S01]  /*33d0*/  @!P6 IMAD.IADD R94, R94, 0x1, -R5 ;  /* 0x000000015e5ee824 */ /* 0x000fe200078e0a05 */
[C---:B------:R-:W-:Y:S01]  /*33e0*/  ISETP.GT.U32.AND P6, PT, R5.reuse, R44, PT ;  /* 0x0000002c0500720c */ /* 0x040fe20003fc4070 */
[----:B------:R-:W-:Y:S01]  /*33f0*/  IMAD R46, R5, R46, R50 ;  /* 0x0000002e052e7224 */ /* 0x000fe200078e0232 */
[----:B------:R-:W-:Y:S01]  /*3400*/  IABS R50, R61 ;  /* 0x0000003d00327213 */ /* 0x000fe20000000000 */
[----:B------:R-:W-:Y:S02]  /*3410*/  IMAD.MOV R47, RZ, RZ, -R47 ;  /* 0x000000ffff2f7224 */ /* 0x000fe400078e0a2f */
[----:B------:R-:W-:Y:S02]  /*3420*/  VIADD R63, R53, 0x7c ;  /* 0x0000007c353f7836 */ /* 0x000fe40000000000 */
[----:B------:R-:W-:Y:S02]  /*3430*/  IMAD R48, R5, R47, R52 ;  /* 0x0000002f05307224 */ /* 0x000fe400078e0234 */
[----:B------:R-:W-:Y:S01]  /*3440*/  IMAD.HI.U32 R47, R7, R50, RZ ;  /* 0x00000032072f7227 */ /* 0x000fe200078e00ff */
[----:B------:R-:W-:-:S03]  /*3450*/  IABS R52, R63 ;  /* 0x0000003f00347213 */ /* 0x000fc60000000000 */
[----:B------:R-:W-:Y:S01]  /*3460*/  @!P0 IMAD.IADD R96, R96, 0x1, -R5 ;  /* 0x0000000160608824 */ /* 0x000fe200078e0a05 */
[C---:B------:R-:W-:Y:S01]  /*3470*/  ISETP.GT.U32.AND P0, PT, R5.reuse, R46, PT ;  /* 0x0000002e0500720c */ /* 0x040fe20003f04070 */
[----:B------:R-:W-:Y:S02]  /*3480*/  IMAD.MOV R47, RZ, RZ, -R47 ;  /* 0x000000ffff2f7224 */ /* 0x000fe400078e0a2f */
[----:B------:R-:W-:Y:S01]  /*3490*/  @!P6 IMAD.IADD R44, R44, 0x1, -R5 ;  /* 0x000000012c2ce824 */ /* 0x000fe200078e0a05 */
[C---:B------:R-:W-:Y:S01]  /*34a0*/  ISETP.GT.U32.AND P6, PT, R5.reuse, R48, PT ;  /* 0x000000300500720c */ /* 0x040fe20003fc4070 */
[----:B------:R-:W-:Y:S02]  /*34b0*/  IMAD R50, R5, R47, R50 ;  /* 0x0000002f05327224 */ /* 0x000fe400078e0232 */
[----:B------:R-:W-:-:S04]  /*34c0*/  IMAD.HI.U32 R47, R7, R52, RZ ;  /* 0x00000034072f7227 */ /* 0x000fc800078e00ff */
[----:B------:R-:W-:Y:S02]  /*34d0*/  IMAD.MOV R47, RZ, RZ, -R47 ;  /* 0x000000ffff2f7224 */ /* 0x000fe400078e0a2f */
[--C-:B------:R-:W-:Y:S01]  /*34e0*/  @!P0 IMAD.IADD R46, R46, 0x1, -R5.reuse ;  /* 0x000000012e2e8824 */ /* 0x100fe200078e0a05 */
[C---:B------:R-:W-:Y:S01]  /*34f0*/  ISETP.GT.U32.AND P0, PT, R5.reuse, R50, PT ;  /* 0x000000320500720c */ /* 0x040fe20003f04070 */
[----:B------:R-:W-:Y:S02]  /*3500*/  IMAD R52, R5, R47, R52 ;  /* 0x0000002f05347224 */ /* 0x000fe400078e0234 */
[----:B------:R-:W-:Y:S02]  /*3510*/  VIADD R65, R53, 0x5c ;  /* 0x0000005c35417836 */ /* 0x000fe40000000000 */
[----:B------:R-:W-:Y:S01]  /*3520*/  @!P6 IMAD.IADD R48, R48, 0x1, -R5 ;  /* 0x000000013030e824 */ /* 0x000fe200078e0a05 */
[----:B------:R-:W-:Y:S01]  /*3530*/  ISETP.GT.U32.AND P6, PT, R5, R52, PT ;  /* 0x000000340500720c */ /* 0x000fe20003fc4070 */
[C---:B------:R-:W-:Y:S01]  /*3540*/  VIADD R67, R53.reuse, 0x3c ;  /* 0x0000003c35437836 */ /* 0x040fe20000000000 */
[----:B------:R-:W-:Y:S01]  /*3550*/  IABS R54, R65 ;  /* 0x0000004100367213 */ /* 0x000fe20000000000 */
[----:B------:R-:W-:-:S02]  /*3560*/  VIADD R53, R53, 0x1c ;  /* 0x0000001c35357836 */ /* 0x000fc40000000000 */
[----:B------:R-:W-:Y:S01]  /*3570*/  IMAD.MOV.U32 R86, RZ, RZ, R84 ;  /* 0x000000ffff567224 */ /* 0x000fe200078e0054 */
[----:B------:R-:W-:Y:S01]  /*3580*/  IABS R68, R67 ;  /* 0x0000004300447213 */ /* 0x000fe20000000000 */
[----:B------:R-:W-:Y:S01]  /*3590*/  @!P0 IMAD.IADD R50, R50, 0x1, -R5 ;  /* 0x0000000132328824 */ /* 0x000fe200078e0a05 */
[----:B------:R-:W-:Y:S01]  /*35a0*/  ISETP.GT.U32.AND P0, PT, R5, R96, PT ;  /* 0x000000600500720c */ /* 0x000fe20003f04070 */
[----:B------:R-:W-:Y:S01]  /*35b0*/  IMAD.HI.U32 R49, R7, R54, RZ ;  /* 0x0000003607317227 */ /* 0x000fe200078e00ff */
[----:B------:R-:W-:-:S03]  /*35c0*/  IABS R98, R53 ;  /* 0x0000003500627213 */ /* 0x000fc60000000000 */
[----:B------:R-:W-:Y:S01]  /*35d0*/  @!P5 IMAD.MOV R86, RZ, RZ, -R86 ;  /* 0x000000ffff56d224 */ /* 0x000fe200078e0a56 */
[C---:B------:R-:W-:Y:S01]  /*35e0*/  ISETP.GT.U32.AND P5, PT, R5.reuse, R46, PT ;  /* 0x0000002e0500720c */ /* 0x040fe20003fa4070 */
[----:B------:R-:W-:Y:S02]  /*35f0*/  IMAD.MOV R49, RZ, RZ, -R49 ;  /* 0x000000ffff317224 */ /* 0x000fe400078e0a31 */
[----:B------:R-:W-:Y:S02]  /*3600*/  @!P6 IMAD.IADD R52, R52, 0x1, -R5 ;  /* 0x000000013434e824 */ /* 0x000fe400078e0a05 */
[----:B------:R-:W-:Y:S01]  /*3610*/  @!P4 IMAD.MOV R92, RZ, RZ, -R92 ;  /* 0x000000ffff5cc224 */ /* 0x000fe200078e0a5c */
[----:B------:R-:W-:Y:S01]  /*3620*/  ISETP.GT.U32.AND P4, PT, R5, R50, PT ;  /* 0x000000320500720c */ /* 0x000fe20003f84070 */
[----:B------:R-:W-:Y:S01]  /*3630*/  IMAD.HI.U32 R51, R7, R68, RZ ;  /* 0x0000004407337227 */ /* 0x000fe200078e00ff */
[----:B------:R-:W-:-:S03]  /*3640*/  ISETP.GT.U32.AND P6, PT, R5, R52, PT ;  /* 0x000000340500720c */ /* 0x000fc60003fc4070 */
[----:B------:R-:W-:-:S04]  /*3650*/  IMAD.HI.U32 R47, R7, R98, RZ ;  /* 0x00000062072f7227 */ /* 0x000fc800078e00ff */
[----:B------:R-:W-:Y:S01]  /*3660*/  @!P3 IMAD.MOV R88, RZ, RZ, -R88 ;  /* 0x000000ffff58b224 */ /* 0x000fe200078e0a58 */
[C---:B------:R-:W-:Y:S01]  /*3670*/  ISETP.GT.U32.AND P3, PT, R5.reuse, R44, PT ;  /* 0x0000002c0500720c */ /* 0x040fe20003f64070 */
[----:B------:R-:W-:Y:S02]  /*3680*/  IMAD R54, R5, R49, R54 ;  /* 0x0000003105367224 */ /* 0x000fe400078e0236 */
[----:B------:R-:W-:Y:S02]  /*3690*/  IMAD.MOV R51, RZ, RZ, -R51 ;  /* 0x000000ffff337224 */ /* 0x000fe400078e0a33 */
[----:B------:R-:W-:-:S04]  /*36a0*/  IMAD.HI.U32 R7, R7, R100, RZ ;  /* 0x0000006407077227 */ /* 0x000fc800078e00ff */
[----:B------:R-:W-:Y:S02]  /*36b0*/  IMAD.MOV R47, RZ, RZ, -R47 ;  /* 0x000000ffff2f7224 */ /* 0x000fe400078e0a2f */
[----:B------:R-:W-:Y:S01]  /*36c0*/  @!P0 IMAD.IADD R96, R96, 0x1, -R5 ;  /* 0x0000000160608824 */ /* 0x000fe200078e0a05 */
[C---:B------:R-:W-:Y:S01]  /*36d0*/  ISETP.GT.U32.AND P0, PT, R5.reuse, R54, PT ;  /* 0x000000360500720c */ /* 0x040fe20003f04070 */
[C---:B------:R-:W-:Y:S02]  /*36e0*/  IMAD R68, R5.reuse, R51, R68 ;  /* 0x0000003305447224 */ /* 0x040fe400078e0244 */
[----:B------:R-:W-:Y:S02]  /*36f0*/  IMAD.MOV R7, RZ, RZ, -R7 ;  /* 0x000000ffff077224 */ /* 0x000fe400078e0a07 */
[C---:B------:R-:W-:Y:S02]  /*3700*/  IMAD R84, R5.reuse, R47, R98 ;  /* 0x0000002f05547224 */ /* 0x040fe400078e0262 */
[--C-:B------:R-:W-:Y:S01]  /*3710*/  @!P5 IMAD.IADD R46, R46, 0x1, -R5.reuse ;  /* 0x000000012e2ed824 */ /* 0x100fe200078e0a05 */
[C---:B------:R-:W-:Y:S01]  /*3720*/  ISETP.GT.U32.AND P5, PT, R5.reuse, R68, PT ;  /* 0x000000440500720c */ /* 0x040fe20003fa4070 */
[C---:B------:R-:W-:Y:S01]  /*3730*/  IMAD R98, R5.reuse, R7, R100 ;  /* 0x0000000705627224 */ /* 0x040fe200078e0264 */
[----:B------:R-:W-:Y:S01]  /*3740*/  CS2R R100, SRZ ;  /* 0x0000000000647805 */ /* 0x000fe2000001ff00 */
[--C-:B------:R-:W-:Y:S01]  /*3750*/  @!P4 IMAD.IADD R50, R50, 0x1, -R5.reuse ;  /* 0x000000013232c824 */ /* 0x100fe200078e0a05 */
[C---:B------:R-:W-:Y:S01]  /*3760*/  ISETP.GT.U32.AND P4, PT, R5.reuse, R84, PT ;  /* 0x000000540500720c */ /* 0x040fe20003f84070 */
[----:B------:R-:W-:Y:S01]  /*3770*/  @!P2 IMAD.MOV R90, RZ, RZ, -R90 ;  /* 0x000000ffff5aa224 */ /* 0x000fe200078e0a5a */
[----:B------:R-:W-:Y:S01]  /*3780*/  ISETP.GT.U32.AND P2, PT, R5, R48, PT ;  /* 0x000000300500720c */ /* 0x000fe20003f44070 */
[--C-:B------:R-:W-:Y:S01]  /*3790*/  @!P3 IMAD.IADD R44, R44, 0x1, -R5.reuse ;  /* 0x000000012c2cb824 */ /* 0x100fe200078e0a05 */
[----:B------:R-:W-:Y:S01]  /*37a0*/  ISETP.GE.AND P3, PT, R69, RZ, PT ;  /* 0x000000ff4500720c */ /* 0x000fe20003f66270 */
[--C-:B------:R-:W-:Y:S01]  /*37b0*/  @!P6 IMAD.IADD R52, R52, 0x1, -R5.reuse ;  /* 0x000000013434e824 */ /* 0x100fe200078e0a05 */
[----:B------:R-:W-:Y:S01]  /*37c0*/  ISETP.GT.U32.AND P6, PT, R5, R98, PT ;  /* 0x000000620500720c */ /* 0x000fe20003fc4070 */
[----:B------:R-:W-:Y:S01]  /*37d0*/  @!P0 IMAD.IADD R54, R54, 0x1, -R5 ;  /* 0x0000000136368824 */ /* 0x000fe200078e0a05 */
[----:B------:R-:W-:Y:S01]  /*37e0*/  ISETP.GE.AND P0, PT, R57, RZ, PT ;  /* 0x000000ff3900720c */ /* 0x000fe20003f06270 */
[----:B------:R-:W-:-:S02]  /*37f0*/  @!P1 IMAD.MOV R94, RZ, RZ, -R94 ;  /* 0x000000ffff5e9224 */ /* 0x000fc400078e0a5e */
[--C-:B------:R-:W-:Y:S01]  /*3800*/  @!P5 IMAD.IADD R68, R68, 0x1, -R5.reuse ;  /* 0x000000014444d824 */ /* 0x100fe200078e0a05 */
[----:B------:R-:W-:Y:S01]  /*3810*/  ISETP.GT.U32.AND P1, PT, R5, R54, PT ;  /* 0x000000360500720c */ /* 0x000fe20003f24070 */
[--C-:B------:R-:W-:Y:S01]  /*3820*/  @!P4 IMAD.IADD R84, R84, 0x1, -R5.reuse ;  /* 0x000000015454c824 */ /* 0x100fe200078e0a05 */
[----:B------:R-:W-:Y:S01]  /*3830*/  ISETP.GE.AND P4, PT, R61, RZ, PT ;  /* 0x000000ff3d00720c */ /* 0x000fe20003f86270 */
[--C-:B------:R-:W-:Y:S01]  /*3840*/  @!P2 IMAD.IADD R48, R48, 0x1, -R5.reuse ;  /* 0x000000013030a824 */ /* 0x100fe200078e0a05 */
[----:B------:R-:W-:Y:S01]  /*3850*/  ISETP.GE.AND P2, PT, R55, RZ, PT ;  /* 0x000000ff3700720c */ /* 0x000fe20003f46270 */
[----:B------:R-:W-:Y:S01]  /*3860*/  @!P3 IMAD.MOV R96, RZ, RZ, -R96 ;  /* 0x000000ffff60b224 */ /* 0x000fe200078e0a60 */
[----:B------:R-:W-:Y:S01]  /*3870*/  ISETP.GE.AND P3, PT, R59, RZ, PT ;  /* 0x000000ff3b00720c */ /* 0x000fe20003f66270 */
[--C-:B------:R-:W-:Y:S01]  /*3880*/  @!P6 IMAD.IADD R98, R98, 0x1, -R5.reuse ;  /* 0x000000016262e824 */ /* 0x100fe200078e0a05 */
[C---:B------:R-:W-:Y:S01]  /*3890*/  ISETP.GT.U32.AND P5, PT, R5.reuse, R68, PT ;  /* 0x000000440500720c */ /* 0x040fe20003fa4070 */
[----:B------:R-:W-:Y:S01]  /*38a0*/  @!P0 IMAD.MOV R46, RZ, RZ, -R46 ;  /* 0x000000ffff2e8224 */ /* 0x000fe200078e0a2e */
[----:B------:R-:W-:Y:S01]  /*38b0*/  ISETP.GT.U32.AND P6, PT, R5, R84, PT ;  /* 0x000000540500720c */ /* 0x000fe20003fc4070 */
[----:B--2---:R-:W-:Y:S01]  /*38c0*/  IMAD R193, R133, R144, RZ ;  /* 0x0000009085c17224 */ /* 0x004fe200078e02ff */
[----:B------:R-:W-:Y:S01]  /*38d0*/  ISETP.GT.U32.AND P0, PT, R5, R98, PT ;  /* 0x000000620500720c */ /* 0x000fe20003f04070 */
[--C-:B------:R-:W-:Y:S01]  /*38e0*/  @!P1 IMAD.IADD R54, R54, 0x1, -R5.reuse ;  /* 0x0000000136369824 */ /* 0x100fe200078e0a05 */
[----:B------:R-:W-:Y:S01]  /*38f0*/  LOP3.LUT P1, RZ, R184, 0x40, RZ, 0xc0, !PT ;  /* 0x00000040b8ff7812 */ /* 0x000fe2000782c0ff */
[----:B------:R-:W-:Y:S01]  /*3900*/  @!P4 IMAD.MOV R50, RZ, RZ, -R50 ;  /* 0x000000ffff32c224 */ /* 0x000fe200078e0a32 */
[----:B------:R-:W-:Y:S01]  /*3910*/  CS2R R132, SRZ ;  /* 0x0000000000847805 */ /* 0x000fe2000001ff00 */
[----:B------:R-:W-:Y:S01]  /*3920*/  @!P2 IMAD.MOV R44, RZ, RZ, -R44 ;  /* 0x000000ffff2ca224 */ /* 0x000fe200078e0a2c */
[----:B------:R-:W-:Y:S01]  /*3930*/  SEL R7, RZ, 0x90, !P1 ;  /* 0x00000090ff077807 */ /* 0x000fe20004800000 */
[----:B------:R-:W-:Y:S01]  /*3940*/  @!P3 IMAD.MOV R48, RZ, RZ, -R48 ;  /* 0x000000ffff30b224 */ /* 0x000fe200078e0a30 */
[----:B------:R-:W-:Y:S01]  /*3950*/  ISETP.GE.AND P2, PT, R63, RZ, PT ;  /* 0x000000ff3f00720c */ /* 0x000fe20003f46270 */
[--C-:B------:R-:W-:Y:S01]  /*3960*/  @!P5 IMAD.IADD R68, R68, 0x1, -R5.reuse ;  /* 0x000000014444d824 */ /* 0x100fe200078e0a05 */
[----:B------:R-:W-:Y:S01]  /*3970*/  ISETP.GE.AND P5, PT, R65, RZ, PT ;  /* 0x000000ff4100720c */ /* 0x000fe20003fa6270 */
[--C-:B------:R-:W-:Y:S01]  /*3980*/  @!P6 IMAD.IADD R84, R84, 0x1, -R5.reuse ;  /* 0x000000015454e824 */ /* 0x100fe200078e0a05 */
[----:B------:R-:W-:Y:S01]  /*3990*/  ISETP.GE.AND P3, PT, R67, RZ, PT ;  /* 0x000000ff4300720c */ /* 0x000fe20003f66270 */
[----:B------:R-:W-:Y:S01]  /*39a0*/  @!P0 IMAD.IADD R98, R98, 0x1, -R5 ;  /* 0x0000000162628824 */ /* 0x000fe200078e0a05 */
[----:B------:R-:W-:Y:S01]  /*39b0*/  ISETP.GE.AND P1, PT, R53, RZ, PT ;  /* 0x000000ff3500720c */ /* 0x000fe20003f26270 */
[-C--:B------:R-:W-:Y:S01]  /*39c0*/  IMAD R187, R187, R144.reuse, RZ ;  /* 0x00000090bbbb7224 */ /* 0x080fe200078e02ff */
[----:B------:R-:W-:Y:S01]  /*39d0*/  ISETP.GE.AND P6, PT, R6, RZ, PT ;  /* 0x000000ff0600720c */ /* 0x000fe20003fc6270 */
[----:B------:R-:W-:Y:S01]  /*39e0*/  IMAD R186, R186, R144, RZ ;  /* 0x00000090baba7224 */ /* 0x000fe200078e02ff */
[----:B------:R-:W-:-:S02]  /*39f0*/  ISETP.NE.AND P0, PT, R45, RZ, PT ;  /* 0x000000ff2d00720c */ /* 0x000fc40003f05270 */
[----:B------:R-:W-:Y:S01]  /*3a00*/  LOP3.LUT R5, RZ, R45, RZ, 0x33, !PT ;  /* 0x0000002dff057212 */ /* 0x000fe200078e33ff */
[----:B------:R-:W-:Y:S01]  /*3a10*/  @!P2 IMAD.MOV R52, RZ, RZ, -R52 ;  /* 0x000000ffff34a224 */ /* 0x000fe200078e0a34 */
[----:B------:R-:W-:Y:S01]  /*3a20*/  LOP3.LUT R2, R7, R2, RZ, 0x3c, !PT ;  /* 0x0000000207027212 */ /* 0x000fe200078e3cff */
[----:B------:R-:W-:Y:S01]  /*3a30*/  @!P5 IMAD.MOV R54, RZ, RZ, -R54 ;  /* 0x000000ffff36d224 */ /* 0x000fe200078e0a36 */
[C---:B------:R-:W-:Y:S01]  /*3a40*/  SEL R8, R5.reuse, R8, !P0 ;  /* 0x0000000805087207 */ /* 0x040fe20004000000 */
[----:B------:R-:W-:Y:S01]  /*3a50*/  @!P3 IMAD.MOV R68, RZ, RZ, -R68 ;  /* 0x000000ffff44b224 */ /* 0x000fe200078e0a44 */
[C---:B------:R-:W-:Y:S01]  /*3a60*/  SEL R9, R5.reuse, R9, !P0 ;  /* 0x0000000905097207 */ /* 0x040fe20004000000 */
[----:B------:R-:W-:Y:S01]  /*3a70*/  @!P1 IMAD.MOV R84, RZ, RZ, -R84 ;  /* 0x000000ffff549224 */ /* 0x000fe200078e0a54 */
[C---:B------:R-:W-:Y:S01]  /*3a80*/  SEL R10, R5.reuse, R10, !P0 ;  /* 0x0000000a050a7207 */ /* 0x040fe20004000000 */
[----:B------:R-:W-:Y:S01]  /*3a90*/  @!P6 IMAD.MOV R98, RZ, RZ, -R98 ;  /* 0x000000ffff62e224 */ /* 0x000fe200078e0a62 */
[C---:B------:R-:W-:Y:S01]  /*3aa0*/  SEL R11, R5.reuse, R11, !P0 ;  /* 0x0000000b050b7207 */ /* 0x040fe20004000000 */
[----:B------:R-:W-:Y:S01]  /*3ab0*/  IMAD R8, R8, UR5, RZ ;  /* 0x0000000508087c24 */ /* 0x000fe2000f8e02ff */
[----:B------:R-:W-:Y:S01]  /*3ac0*/  SEL R12, R5, R12, !P0 ;  /* 0x0000000c050c7207 */ /* 0x000fe20004000000 */
[----:B------:R-:W-:Y:S01]  /*3ad0*/  IMAD R9, R9, UR5, RZ ;  /* 0x0000000509097c24 */ /* 0x000fe2000f8e02ff */
[----:B------:R-:W-:Y:S01]  /*3ae0*/  SEL R13, R5, R13, !P0 ;  /* 0x0000000d050d7207 */ /* 0x000fe20004000000 */
[----:B------:R-:W-:Y:S01]  /*3af0*/  IMAD R11, R11, UR5, RZ ;  /* 0x000000050b0b7c24 */ /* 0x000fe2000f8e02ff */
[C---:B------:R-:W-:Y:S01]  /*3b00*/  SEL R14, R5.reuse, R14, !P0 ;  /* 0x0000000e050e7207 */ /* 0x040fe20004000000 */
        /* <DEDUP_REMOVED lines=111> */
[----:B------:R-:W-:Y:S01]  /*4200*/  LEA R188, P1, R4, UR6, 0x1 ;  /* 0x0000000604bc7c11 */ /* 0x000fe2000f8208ff */
[----:B------:R-:W-:Y:S01]  /*4210*/  IMAD R54, R54, UR5, RZ ;  /* 0x0000000536367c24 */ /* 0x000fe2000f8e02ff */
[C---:B------:R-:W-:Y:S01]  /*4220*/  SEL R84, R5.reuse, R84, !P0 ;  /* 0x0000005405547207 */ /* 0x040fe20004000000 */
[----:B------:R-:W-:Y:S01]  /*4230*/  IMAD R68, R68, UR5, RZ ;  /* 0x0000000544447c24 */ /* 0x000fe2000f8e02ff */
[----:B------:R-:W-:-:S02]  /*4240*/  SEL R5, R5, R98, !P0 ;  /* 0x0000006205057207 */ /* 0x000fc40004000000 */
[----:B------:R-:W-:Y:S02]  /*4250*/  CS2R R98, SRZ ;  /* 0x0000000000627805 */ /* 0x000fe4000001ff00 */
[----:B------:R-:W-:Y:S01]  /*4260*/  LEA.HI.X.SX32 R189, R4, UR7, 0x1, P1 ;  /* 0x0000000704bd7c11 */ /* 0x000fe200088f0eff */
[----:B------:R-:W-:Y:S01]  /*4270*/  ULDC.64 UR6, c[0x0][0x218] ;  /* 0x0000860000067ab9 */ /* 0x000fe20000000a00 */
[----:B------:R-:W-:Y:S01]  /*4280*/  IMAD R4, R10, UR5, RZ ;  /* 0x000000050a047c24 */ /* 0x000fe2000f8e02ff */
[----:B------:R-:W-:Y:S01]  /*4290*/  LEA R227, P6, R44, UR6, 0x1 ;  /* 0x000000062ce37c11 */ /* 0x000fe2000f8c08ff */
[----:B------:R-:W-:Y:S01]  /*42a0*/  IMAD R226, R5, UR5, RZ ;  /* 0x0000000505e27c24 */ /* 0x000fe2000f8e02ff */
[----:B------:R-:W-:Y:S01]  /*42b0*/  LEA R5, P5, R8, UR6, 0x1 ;  /* 0x0000000608057c11 */ /* 0x000fe2000f8a08ff */
[----:B------:R-:W-:Y:S01]  /*42c0*/  IMAD R84, R84, UR5, RZ ;  /* 0x0000000554547c24 */ /* 0x000fe2000f8e02ff */
[----:B------:R-:W-:Y:S01]  /*42d0*/  LEA.HI.X.SX32 R156, R44, UR7, 0x1, P6 ;  /* 0x000000072c9c7c11 */ /* 0x000fe2000b0f0eff */
[----:B------:R-:W-:Y:S01]  /*42e0*/  UMOV UR5, URZ ;  /* 0x0000003f00057c82 */ /* 0x000fe20008000000 */
[----:B------:R-:W-:Y:S01]  /*42f0*/  LEA R229, P2, R4, UR6, 0x1 ;  /* 0x0000000604e57c11 */ /* 0x000fe2000f8408ff */
[----:B------:R0:W-:Y:S01]  /*4300*/  STL [R1+0x48], R5 ;  /* 0x0000480501007387 */ /* 0x0001e20000100800 */
[----:B------:R-:W-:Y:S01]  /*4310*/  LEA R231, P4, R6, UR6, 0x1 ;  /* 0x0000000606e77c11 */ /* 0x000fe2000f8808ff */
[----:B------:R-:W-:Y:S01]  /*4320*/  UIADD3.64 UR12, UR4, UR12, URZ ;  /* 0x0000000c040c7297 */ /* 0x000fe2000fffe03f */
[----:B------:R-:W-:-:S02]  /*4330*/  LEA R7, P3, R9, UR6, 0x1 ;  /* 0x0000000609077c11 */ /* 0x000fc4000f8608ff */
[----:B------:R-:W-:Y:S02]  /*4340*/  LEA.HI.X.SX32 R228, R8, UR7, 0x1, P5 ;  /* 0x0000000708e47c11 */ /* 0x000fe4000a8f0eff */
[----:B------:R-:W-:Y:S02]  /*4350*/  LEA.HI.X.SX32 R6, R6, UR7, 0x1, P4 ;  /* 0x0000000706067c11 */ /* 0x000fe4000a0f0eff */
[----:B------:R-:W-:Y:S02]  /*4360*/  LEA.HI.X.SX32 R8, R9, UR7, 0x1, P3 ;  /* 0x0000000709087c11 */ /* 0x000fe400098f0eff */
[----:B0-----:R-:W-:Y:S02]  /*4370*/  LEA R5, P1, R11, UR6, 0x1 ;  /* 0x000000060b057c11 */ /* 0x001fe4000f8208ff */
[----:B------:R-:W-:Y:S02]  /*4380*/  LEA R233, P3, R15, UR6, 0x1 ;  /* 0x000000060fe97c11 */ /* 0x000fe4000f8608ff */
[----:B------:R-:W-:Y:S01]  /*4390*/  LEA R10, P0, R12, UR6, 0x1 ;  /* 0x000000060c0a7c11 */ /* 0x000fe2000f8008ff */
[----:B------:R0:W-:Y:S01]  /*43a0*/  STL [R1+0x4c], R5 ;  /* 0x00004c0501007387 */ /* 0x0001e20000100800 */
[----:B------:R-:W-:-:S02]  /*43b0*/  LEA.HI.X.SX32 R230, R11, UR7, 0x1, P1 ;  /* 0x000000070be67c11 */ /* 0x000fc400088f0eff */
[----:B------:R-:W-:Y:S02]  /*43c0*/  LEA.HI.X.SX32 R9, R15, UR7, 0x1, P3 ;  /* 0x000000070f097c11 */ /* 0x000fe400098f0eff */
[----:B------:R-:W-:Y:S02]  /*43d0*/  LEA.HI.X.SX32 R11, R12, UR7, 0x1, P0 ;  /* 0x000000070c0b7c11 */ /* 0x000fe400080f0eff */
[----:B------:R-:W-:Y:S02]  /*43e0*/  LEA R235, P0, R18, UR6, 0x1 ;  /* 0x0000000612eb7c11 */ /* 0x000fe4000f8008ff */
[----:B------:R-:W-:Y:S02]  /*43f0*/  LEA R13, P5, R46, UR6, 0x1 ;  /* 0x000000062e0d7c11 */ /* 0x000fe4000f8a08ff */
[----:B0-----:R-:W-:Y:S02]  /*4400*/  LEA R5, P6, R14, UR6, 0x1 ;  /* 0x000000060e057c11 */ /* 0x001fe4000f8c08ff */
[----:B------:R-:W-:-:S02]  /*4410*/  LEA.HI.X.SX32 R12, R18, UR7, 0x1, P0 ;  /* 0x00000007120c7c11 */ /* 0x000fc400080f0eff */
[----:B------:R-:W-:Y:S01]  /*4420*/  LEA.HI.X.SX32 R232, R14, UR7, 0x1, P6 ;  /* 0x000000070ee87c11 */ /* 0x000fe2000b0f0eff */
[----:B------:R0:W-:Y:S01]  /*4430*/  STL [R1+0x50], R5 ;  /* 0x0000500501007387 */ /* 0x0001e20000100800 */
[----:B------:R-:W-:Y:S02]  /*4440*/  LEA.HI.X.SX32 R14, R46, UR7, 0x1, P5 ;  /* 0x000000072e0e7c11 */ /* 0x000fe4000a8f0eff */
[----:B------:R-:W-:Y:S02]  /*4450*/  LEA R237, P5, R21, UR6, 0x1 ;  /* 0x0000000615ed7c11 */ /* 0x000fe4000f8a08ff */
[----:B------:R-:W-:Y:S02]  /*4460*/  LEA R16, P1, R17, UR6, 0x1 ;  /* 0x0000000611107c11 */ /* 0x000fe4000f8208ff */
[----:B------:R-:W-:Y:S02]  /*4470*/  LEA.HI.X.SX32 R15, R21, UR7, 0x1, P5 ;  /* 0x00000007150f7c11 */ /* 0x000fe4000a8f0eff */
[----:B------:R-:W-:-:S02]  /*4480*/  LEA.HI.X.SX32 R17, R17, UR7, 0x1, P1 ;  /* 0x0000000711117c11 */ /* 0x000fc400088f0eff */
[----:B0-----:R-:W-:Y:S02]  /*4490*/  LEA.HI.X.SX32 R5, R4, UR7, 0x1, P2 ;  /* 0x0000000704057c11 */ /* 0x001fe400090f0eff */
[----:B------:R-:W-:Y:S02]  /*44a0*/  LEA R4, P2, R234, UR6, 0x1 ;  /* 0x00000006ea047c11 */ /* 0x000fe4000f8408ff */
[C---:B------:R-:W-:Y:S02]  /*44b0*/  LEA R239, P1, R47.reuse, UR6, 0x1 ;  /* 0x000000062fef7c11 */ /* 0x040fe4000f8208ff */
[----:B------:R-:W-:Y:S01]  /*44c0*/  LEA R19, P6, R20, UR6, 0x1 ;  /* 0x0000000614137c11 */ /* 0x000fe2000f8c08ff */
[----:B------:R0:W-:Y:S01]  /*44d0*/  STL [R1+0x54], R4 ;  /* 0x0000540401007387 */ /* 0x0001e20000100800 */
[----:B------:R-:W-:Y:S02]  /*44e0*/  LEA.HI.X.SX32 R18, R47, UR7, 0x1, P1 ;  /* 0x000000072f127c11 */ /* 0x000fe400088f0eff */
[----:B------:R-:W-:-:S02]  /*44f0*/  CS2R R46, SRZ ;  /* 0x00000000002e7805 */ /* 0x000fc4000001ff00 */
        /* <DEDUP_REMOVED lines=9> */
[----:B------:R-:W-:Y:S02]  /*4590*/  CS2R R44, SRZ ;  /* 0x00000000002c7805 */ /* 0x000fe4000001ff00 */
[C---:B------:R-:W-:Y:S02]  /*45a0*/  LEA R243, P2, R50.reuse, UR6, 0x1 ;  /* 0x0000000632f37c11 */ /* 0x040fe4000f8408ff */
[----:B------:R-:W-:Y:S02]  /*45b0*/  LEA R153, P4, R25, UR6, 0x1 ;  /* 0x0000000619997c11 */ /* 0x000fe4000f8808ff */
[----:B------:R-:W-:-:S02]  /*45c0*/  LEA.HI.X.SX32 R152, R50, UR7, 0x1, P2 ;  /* 0x0000000732987c11 */ /* 0x000fc400090f0eff */
[----:B------:R-:W-:Y:S02]  /*45d0*/  CS2R R50, SRZ ;  /* 0x0000000000327805 */ /* 0x000fe4000001ff00 */
[----:B------:R-:W-:Y:S02]  /*45e0*/  LEA.HI.X.SX32 R154, R25, UR7, 0x1, P4 ;  /* 0x00000007199a7c11 */ /* 0x000fe4000a0f0eff */
[C---:B0-----:R-:W-:Y:S02]  /*45f0*/  LEA R4, P3, R48.reuse, UR6, 0x1 ;  /* 0x0000000630047c11 */ /* 0x041fe4000f8608ff */
[----:B------:R-:W-:Y:S02]  /*4600*/  LEA R245, P4, R31, UR6, 0x1 ;  /* 0x000000061ff57c11 */ /* 0x000fe4000f8808ff */
[----:B------:R-:W-:Y:S01]  /*4610*/  LEA.HI.X.SX32 R238, R48, UR7, 0x1, P3 ;  /* 0x0000000730ee7c11 */ /* 0x000fe200098f0eff */
[----:B------:R0:W-:Y:S01]  /*4620*/  STL [R1+0x5c], R4 ;  /* 0x00005c0401007387 */ /* 0x0001e20000100800 */
[----:B------:R-:W-:-:S02]  /*4630*/  LEA R182, P3, R28, UR6, 0x1 ;  /* 0x000000061cb67c11 */ /* 0x000fc4000f8608ff */
[----:B------:R-:W-:Y:S02]  /*4640*/  CS2R R48, SRZ ;  /* 0x0000000000307805 */ /* 0x000fe4000001ff00 */
[----:B------:R-:W-:Y:S02]  /*4650*/  LEA.HI.X.SX32 R155, R31, UR7, 0x1, P4 ;  /* 0x000000071f9b7c11 */ /* 0x000fe4000a0f0eff */
[----:B------:R-:W-:Y:S02]  /*4660*/  LEA.HI.X.SX32 R183, R28, UR7, 0x1, P3 ;  /* 0x000000071cb77c11 */ /* 0x000fe400098f0eff */
[----:B------:R-:W-:Y:S02]  /*4670*/  LEA R247, P3, R34, UR6, 0x1 ;  /* 0x0000000622f77c11 */ /* 0x000fe4000f8608ff */
[----:B------:R-:W-:Y:S02]  /*4680*/  LOP3.LUT R187, R2, 0x40, RZ, 0x3c, !PT ;  /* 0x0000004002bb7812 */ /* 0x000fe400078e3cff */
[----:B0-----:R-:W-:-:S02]  /*4690*/  LEA R4, P0, R24, UR6, 0x1 ;  /* 0x0000000618047c11 */ /* 0x001fc4000f8008ff */
[----:B------:R-:W-:Y:S02]  /*46a0*/  LEA.HI.X.SX32 R157, R34, UR7, 0x1, P3 ;  /* 0x00000007229d7c11 */ /* 0x000fe400098f0eff */
[----:B------:R-:W-:Y:S01]  /*46b0*/  LEA.HI.X.SX32 R240, R24, UR7, 0x1, P0 ;  /* 0x0000000718f07c11 */ /* 0x000fe200080f0eff */
[----:B------:R0:W-:Y:S01]  /*46c0*/  STL [R1+0x60], R4 ;  /* 0x0000600401007387 */ /* 0x0001e20000100800 */
[----:B------:R-:W-:Y:S02]  /*46d0*/  LEA R158, P0, R30, UR6, 0x1 ;  /* 0x000000061e9e7c11 */ /* 0x000fe4000f8008ff */
[----:B------:R-:W-:Y:S02]  /*46e0*/  CS2R R24, SRZ ;  /* 0x0000000000187805 */ /* 0x000fe4000001ff00 */
[----:B------:R-:W-:Y:S02]  /*46f0*/  LOP3.LUT R186, R2, 0x60, RZ, 0x3c, !PT ;  /* 0x0000006002ba7812 */ /* 0x000fe400078e3cff */
[----:B------:R-:W-:-:S02]  /*4700*/  LEA.HI.X.SX32 R159, R30, UR7, 0x1, P0 ;  /* 0x000000071e9f7c11 */ /* 0x000fc400080f0eff */
[----:B------:R-:W-:Y:S02]  /*4710*/  CS2R R30, SRZ ;  /* 0x00000000001e7805 */ /* 0x000fe4000001ff00 */
[C---:B------:R-:W-:Y:S02]  /*4720*/  LEA R249, P0, R36.reuse, UR6, 0x1 ;  /* 0x0000000624f97c11 */ /* 0x040fe4000f8008ff */
[C---:B0-----:R-:W-:Y:S02]  /*4730*/  LEA R4, P5, R27.reuse, UR6, 0x1 ;  /* 0x000000061b047c11 */ /* 0x041fe4000f8a08ff */
[----:B------:R-:W-:Y:S02]  /*4740*/  LEA.HI.X.SX32 R160, R36, UR7, 0x1, P0 ;  /* 0x0000000724a07c11 */ /* 0x000fe400080f0eff */
[----:B------:R-:W-:Y:S01]  /*4750*/  LEA.HI.X.SX32 R242, R27, UR7, 0x1, P5 ;  /* 0x000000071bf27c11 */ /* 0x000fe2000a8f0eff */
[----:B------:R0:W-:Y:S01]  /*4760*/  STL [R1+0x64], R4 ;  /* 0x0000640401007387 */ /* 0x0001e20000100800 */
[----:B------:R-:W-:-:S02]  /*4770*/  LEA R161, P5, R33, UR6, 0x1 ;  /* 0x0000000621a17c11 */ /* 0x000fc4000f8a08ff */
[----:B------:R-:W-:Y:S02]  /*4780*/  CS2R R26, SRZ ;  /* 0x00000000001a7805 */ /* 0x000fe4000001ff00 */
[----:B------:R-:W-:Y:S02]  /*4790*/  LEA.HI.X.SX32 R162, R33, UR7, 0x1, P5 ;  /* 0x0000000721a27c11 */ /* 0x000fe4000a8f0eff */
[----:B------:R-:W-:Y:S02]  /*47a0*/  LEA R251, P5, R39, UR6, 0x1 ;  /* 0x0000000627fb7c11 */ /* 0x000fe4000f8a08ff */
[----:B0-----:R-:W-:-:S04]  /*47b0*/  LEA R4, P1, R29, UR6, 0x1 ;  /* 0x000000061d047c11 */ /* 0x001fc8000f8208ff */
[----:B------:R-:W-:Y:S01]  /*47c0*/  LEA.HI.X.SX32 R244, R29, UR7, 0x1, P1 ;  /* 0x000000071df47c11 */ /* 0x000fe200088f0eff */
[----:B------:R0:W-:Y:S01]  /*47d0*/  STL [R1+0x68], R4 ;  /* 0x0000680401007387 */ /* 0x0001e20000100800 */
[C---:B------:R-:W-:Y:S02]  /*47e0*/  LEA R164, P1, R52.reuse, UR6, 0x1 ;  /* 0x0000000634a47c11 */ /* 0x040fe4000f8208ff */
[----:B------:R-:W-:Y:S02]  /*47f0*/  CS2R R28, SRZ ;  /* 0x00000000001c7805 */ /* 0x000fe4000001ff00 */
[----:B------:R-:W-:Y:S02]  /*4800*/  LEA.HI.X.SX32 R165, R52, UR7, 0x1, P1 ;  /* 0x0000000734a57c11 */ /* 0x000fe400088f0eff */
[----:B------:R-:W-:Y:S02]  /*4810*/  CS2R R52, SRZ ;  /* 0x0000000000347805 */ /* 0x000fe4000001ff00 */
[----:B------:R-:W-:-:S02]  /*4820*/  LEA R163, P1, R42, UR6, 0x1 ;  /* 0x000000062aa37c11 */ /* 0x000fc4000f8208ff */
[----:B0-----:R-:W-:-:S04]  /*4830*/  LEA R4, P6, R32, UR6, 0x1 ;  /* 0x0000000620047c11 */ /* 0x001fc8000f8c08ff */
[----:B------:R-:W-:Y:S01]  /*4840*/  LEA.HI.X.SX32 R246, R32, UR7, 0x1, P6 ;  /* 0x0000000720f67c11 */ /* 0x000fe2000b0f0eff */
[----:B------:R0:W-:Y:S01]  /*4850*/  STL [R1+0x6c], R4 ;  /* 0x00006c0401007387 */ /* 0x0001e20000100800 */
[C---:B------:R-:W-:Y:S02]  /*4860*/  LEA R167, P6, R38.reuse, UR6, 0x1 ;  /* 0x0000000626a77c11 */ /* 0x040fe4000f8c08ff */
        /* <DEDUP_REMOVED lines=19> */
[----:B------:R-:W-:Y:S01]  /*49a0*/  CS2R R40, SRZ ;  /* 0x0000000000287805 */ /* 0x000fe2000001ff00 */
[----:B------:R1:W-:Y:S01]  /*49b0*/  STL [R1], R163 ;  /* 0x000000a301007387 */ /* 0x0003e20000100800 */
[----:B------:R-:W-:Y:S02]  /*49c0*/  LEA.HI.X.SX32 R176, R60, UR7, 0x1, P3 ;  /* 0x000000073cb07c11 */ /* 0x000fe400098f0eff */
[----:B------:R-:W-:Y:S02]  /*49d0*/  CS2R R60, SRZ ;  /* 0x00000000003c7805 */ /* 0x000fe4000001ff00 */
[----:B0-----:R-:W-:-:S02]  /*49e0*/  LEA R4, P0, R54, UR6, 0x1 ;  /* 0x0000000636047c11 */ /* 0x001fc4000f8008ff */
[----:B-1----:R-:W-:-:S03]  /*49f0*/  LEA.HI.X.SX32 R163, R39, UR7, 0x1, P5 ;  /* 0x0000000727a37c11 */ /* 0x002fc6000a8f0eff */
[----:B------:R0:W-:Y:S01]  /*4a00*/  STL [R1+0x7c], R4 ;  /* 0x00007c0401007387 */ /* 0x0001e20000100800 */
[----:B------:R-:W-:-:S03]  /*4a10*/  CS2R R38, SRZ ;  /* 0x0000000000267805 */ /* 0x000fc6000001ff00 */
[----:B------:R1:W-:Y:S01]  /*4a20*/  STL [R1+0x8], R166 ;  /* 0x000008a601007387 */ /* 0x0003e20000100800 */
[----:B0-----:R-:W-:Y:S02]  /*4a30*/  LEA R4, P5, R58, UR6, 0x1 ;  /* 0x000000063a047c11 */ /* 0x001fe4000f8a08ff */
[----:B-1----:R-:W-:-:S03]  /*4a40*/  LEA.HI.X.SX32 R166, R42, UR7, 0x1, P1 ;  /* 0x000000072aa67c11 */ /* 0x002fc600088f0eff */
[----:B------:R0:W-:Y:S01]  /*4a50*/  STL [R1+0x80], R4 ;  /* 0x0000800401007387 */ /* 0x0001e20000100800 */
[----:B------:R-:W-:Y:S02]  /*4a60*/  LEA R169, P1, R64, UR6, 0x1 ;  /* 0x0000000640a97c11 */ /* 0x000fe4000f8208ff */
[----:B------:R-:W-:Y:S02]  /*4a70*/  CS2R R42, SRZ ;  /* 0x00000000002a7805 */ /* 0x000fe4000001ff00 */
[----:B0-----:R-:W-:-:S05]  /*4a80*/  LEA R4, P2, R62, UR6, 0x1 ;  /* 0x000000063e047c11 */ /* 0x001fca000f8408ff */
[----:B------:R0:W-:Y:S04]  /*4a90*/  STL [R1+0x10], R4 ;  /* 0x0000100401007387 */ /* 0x0001e80000100800 */
[----:B------:R1:W-:Y:S01]  /*4aa0*/  STL [R1+0x84], R169 ;  /* 0x000084a901007387 */ /* 0x0003e20000100800 */
[----:B0-----:R-:W-:Y:S02]  /*4ab0*/  LEA.HI.X.SX32 R4, R54, UR7, 0x1, P0 ;  /* 0x0000000736047c11 */ /* 0x001fe400080f0eff */
[----:B------:R-:W-:Y:S02]  /*4ac0*/  CS2R R54, SRZ ;  /* 0x0000000000367805 */ /* 0x000fe4000001ff00 */
[----:B------:R-:W-:Y:S02]  /*4ad0*/  LEA R217, P0, R66, UR6, 0x1 ;  /* 0x0000000642d97c11 */ /* 0x000fe4000f8008ff */
[----:B-1----:R-:W-:Y:S01]  /*4ae0*/  LEA.HI.X.SX32 R169, R56, UR7, 0x1, P6 ;  /* 0x0000000738a97c11 */ /* 0x002fe2000b0f0eff */
[----:B------:R0:W-:Y:S01]  /*4af0*/  STL [R1+0x4], R4 ;  /* 0x0000040401007387 */ /* 0x0001e20000100800 */
[----:B------:R-:W-:-:S02]  /*4b00*/  LEA R172, P6, R70, UR6, 0x1 ;  /* 0x0000000646ac7c11 */ /* 0x000fc4000f8c08ff */
[----:B------:R-:W-:Y:S02]  /*4b10*/  CS2R R56, SRZ ;  /* 0x0000000000387805 */ /* 0x000fe4000001ff00 */
[----:B------:R-:W-:Y:S02]  /*4b20*/  LEA.HI.X.SX32 R177, R66, UR7, 0x1, P0 ;  /* 0x0000000742b17c11 */ /* 0x000fe400080f0eff */
        /* <DEDUP_REMOVED lines=11> */
[----:B0-----:R-:W-:-:S04]  /*4be0*/  LEA R4, P3, R74, UR6, 0x1 ;  /* 0x000000064a047c11 */ /* 0x001fc8000f8608ff */
[----:B------:R-:W-:Y:S01]  /*4bf0*/  LEA.HI.X.SX32 R218, R74, UR7, 0x1, P3 ;  /* 0x000000074ada7c11 */ /* 0x000fe200098f0eff */
[----:B------:R0:W-:Y:S01]  /*4c00*/  STL [R1+0x20], R4 ;  /* 0x0000200401007387 */ /* 0x0001e20000100800 */
[----:B------:R-:W-:Y:S02]  /*4c10*/  LEA R179, P3, R88, UR6, 0x1 ;  /* 0x0000000658b37c11 */ /* 0x000fe4000f8608ff */
[----:B------:R-:W-:Y:S01]  /*4c20*/  CS2R R74, SRZ ;  /* 0x00000000004a7805 */ /* 0x000fe2000001ff00 */
[----:B------:R1:W-:Y:S01]  /*4c30*/  STL [R1+0x8c], R175 ;  /* 0x00008caf01007387 */ /* 0x0003e20000100800 */
[----:B0-----:R-:W-:Y:S02]  /*4c40*/  LEA.HI.X.SX32 R4, R64, UR7, 0x1, P1 ;  /* 0x0000000740047c11 */ /* 0x001fe400088f0eff */
[----:B------:R-:W-:Y:S02]  /*4c50*/  CS2R R64, SRZ ;  /* 0x0000000000407805 */ /* 0x000fe4000001ff00 */
[----:B------:R-:W-:-:S02]  /*4c60*/  LEA R219, P1, R78, UR6, 0x1 ;  /* 0x000000064edb7c11 */ /* 0x000fc4000f8208ff */
[----:B-1----:R-:W-:Y:S01]  /*4c70*/  LEA.HI.X.SX32 R175, R68, UR7, 0x1, P4 ;  /* 0x0000000744af7c11 */ /* 0x002fe2000a0f0eff */
[----:B------:R0:W-:Y:S01]  /*4c80*/  STL [R1+0x14], R4 ;  /* 0x0000140401007387 */ /* 0x0001e20000100800 */
[C---:B------:R-:W-:Y:S02]  /*4c90*/  LEA R178, P4, R82.reuse, UR6, 0x1 ;  /* 0x0000000652b27c11 */ /* 0x040fe4000f8808ff */
[----:B------:R-:W-:Y:S02]  /*4ca0*/  CS2R R68, SRZ ;  /* 0x0000000000447805 */ /* 0x000fe4000001ff00 */
[----:B------:R-:W-:Y:S02]  /*4cb0*/  LEA.HI.X.SX32 R185, R82, UR7, 0x1, P4 ;  /* 0x0000000752b97c11 */ /* 0x000fe4000a0f0eff */
        /* <DEDUP_REMOVED lines=12> */
[----:B------:R-:W-:Y:S02]  /*4d80*/  CS2R R72, SRZ ;  /* 0x0000000000487805 */ /* 0x000fe4000001ff00 */
[----:B0-----:R-:W-:-:S04]  /*4d90*/  LEA R4, P5, R86, UR6, 0x1 ;  /* 0x0000000656047c11 */ /* 0x001fc8000f8a08ff */
[----:B------:R-:W-:Y:S01]  /*4da0*/  LEA.HI.X.SX32 R222, R86, UR7, 0x1, P5 ;  /* 0x0000000756de7c11 */ /* 0x000fe2000a8f0eff */
[----:B------:R0:W-:Y:S01]  /*4db0*/  STL [R1+0x30], R4 ;  /* 0x0000300401007387 */ /* 0x0001e20000100800 */
[----:B------:R-:W-:-:S03]  /*4dc0*/  CS2R R86, SRZ ;  /* 0x0000000000567805 */ /* 0x000fc6000001ff00 */
[----:B------:R1:W-:Y:S01]  /*4dd0*/  STL [R1+0x94], R179 ;  /* 0x000094b301007387 */ /* 0x0003e20000100800 */
[----:B0-----:R-:W-:Y:S02]  /*4de0*/  LEA.HI.X.SX32 R4, R76, UR7, 0x1, P2 ;  /* 0x000000074c047c11 */ /* 0x001fe400090f0eff */
[----:B------:R-:W-:Y:S02]  /*4df0*/  CS2R R76, SRZ ;  /* 0x00000000004c7805 */ /* 0x000fe4000001ff00 */
[----:B------:R-:W-:Y:S02]  /*4e00*/  LEA R223, P2, R90, UR6, 0x1 ;  /* 0x000000065adf7c11 */ /* 0x000fe4000f8408ff */
[----:B-1----:R-:W-:Y:S01]  /*4e10*/  LEA.HI.X.SX32 R179, R78, UR7, 0x1, P1 ;  /* 0x000000074eb37c11 */ /* 0x002fe200088f0eff */
[----:B------:R0:W-:Y:S01]  /*4e20*/  STL [R1+0x24], R4 ;  /* 0x0000240401007387 */ /* 0x0001e20000100800 */
[----:B------:R-:W-:Y:S02]  /*4e30*/  LEA.HI.X.SX32 R214, R90, UR7, 0x1, P2 ;  /* 0x000000075ad67c11 */ /* 0x000fe400090f0eff */
[----:B------:R-:W-:-:S02]  /*4e40*/  CS2R R78, SRZ ;  /* 0x00000000004e7805 */ /* 0x000fc4000001ff00 */
[----:B------:R-:W-:Y:S02]  /*4e50*/  CS2R R90, SRZ ;  /* 0x00000000005a7805 */ /* 0x000fe4000001ff00 */
[----:B0-----:R-:W-:-:S04]  /*4e60*/  LEA R4, P1, R92, UR6, 0x1 ;  /* 0x000000065c047c11 */ /* 0x001fc8000f8208ff */
[----:B------:R-:W-:Y:S01]  /*4e70*/  LEA.HI.X.SX32 R224, R92, UR7, 0x1, P1 ;  /* 0x000000075ce07c11 */ /* 0x000fe200088f0eff */
[----:B------:R0:W-:Y:S01]  /*4e80*/  STL [R1+0x38], R4 ;  /* 0x0000380401007387 */ /* 0x0001e20000100800 */
[----:B------:R-:W-:-:S03]  /*4e90*/  CS2R R92, SRZ ;  /* 0x00000000005c7805 */ /* 0x000fc6000001ff00 */
[----:B------:R1:W-:Y:S04]  /*4ea0*/  STL [R1+0x98], R180 ;  /* 0x000098b401007387 */ /* 0x0003e80000100800 */
[----:B------:R2:W-:Y:S01]  /*4eb0*/  STL [R1+0x2c], R185 ;  /* 0x00002cb901007387 */ /* 0x0005e20000100800 */
[----:B0-----:R-:W-:Y:S02]  /*4ec0*/  LEA R4, P4, R96, UR6, 0x1 ;  /* 0x0000000660047c11 */ /* 0x001fe4000f8808ff */
[----:B-1----:R-:W-:-:S03]  /*4ed0*/  LEA.HI.X.SX32 R180, R84, UR7, 0x1, P6 ;  /* 0x0000000754b47c11 */ /* 0x002fc6000b0f0eff */
[----:B------:R0:W-:Y:S01]  /*4ee0*/  STL [R1+0x40], R4 ;  /* 0x0000400401007387 */ /* 0x0001e20000100800 */
[----:B------:R-:W-:Y:S02]  /*4ef0*/  LEA.HI.X.SX32 R225, R96, UR7, 0x1, P4 ;  /* 0x0000000760e17c11 */ /* 0x000fe4000a0f0eff */
[----:B------:R-:W-:Y:S02]  /*4f00*/  CS2R R84, SRZ ;  /* 0x0000000000547805 */ /* 0x000fe4000001ff00 */
[C---:B--2---:R-:W-:Y:S01]  /*4f10*/  LEA R185, P6, R226.reuse, UR6, 0x1 ;  /* 0x00000006e2b97c11 */ /* 0x044fe2000f8c08ff */
[----:B------:R-:W-:Y:S01]  /*4f20*/  USHF.R.U32.HI UR6, URZ, 0x4, UR8 ;  /* 0x000000043f067899 */ /* 0x000fe20008011608 */
[----:B------:R-:W-:Y:S02]  /*4f30*/  CS2R R96, SRZ ;  /* 0x0000000000607805 */ /* 0x000fe4000001ff00 */
[----:B------:R-:W-:Y:S01]  /*4f40*/  LEA.HI.X.SX32 R226, R226, UR7, 0x1, P6 ;  /* 0x00000007e2e27c11 */ /* 0x000fe2000b0f0eff */
[----:B------:R1:W-:Y:S01]  /*4f50*/  STL [R1+0x44], R185 ;  /* 0x000044b901007387 */ /* 0x0003e20000100800 */
[----:B------:R-:W-:Y:S01]  /*4f60*/  USGXT.U32 UR6, UR6, 0xe ;  /* 0x0000000e0606789a */ /* 0x000fe20008000000 */
[----:B0-----:R-:W-:-:S02]  /*4f70*/  LEA.HI.X.SX32 R4, R88, UR7, 0x1, P3 ;  /* 0x0000000758047c11 */ /* 0x001fc400098f0eff */
[----:B------:R-:W-:-:S03]  /*4f80*/  CS2R R88, SRZ ;  /* 0x0000000000587805 */ /* 0x000fc6000001ff00 */
[----:B------:R0:W-:Y:S01]  /*4f90*/  STL [R1+0x34], R4 ;  /* 0x0000340401007387 */ /* 0x0001e20000100800 */
[----:B-1----:R-:W1:Y:S01]  /*4fa0*/  LDC R185, c[0x0][0x23c] ;  /* 0x00008f00ffb97b82 */ /* 0x002e620000000800 */
[----:B0-----:R-:W-:Y:S02]  /*4fb0*/  LEA.HI.X.SX32 R4, R94, UR7, 0x1, P0 ;  /* 0x000000075e047c11 */ /* 0x001fe400080f0eff */
[----:B------:R-:W-:Y:S01]  /*4fc0*/  CS2R R94, SRZ ;  /* 0x00000000005e7805 */ /* 0x000fe2000001ff00 */
[----:B------:R-:W-:Y:S02]  /*4fd0*/  UMOV UR7, URZ ;  /* 0x0000003f00077c82 */ /* 0x000fe40008000000 */
[----:B------:R-:W-:Y:S01]  /*4fe0*/  UIADD3.64 UR14, UR6, -UR14, URZ ;  /* 0x8000000e060e7297 */ /* 0x000fe2000fffe03f */
[----:B------:R0:W-:Y:S02]  /*4ff0*/  STL [R1+0x3c], R4 ;  /* 0x00003c0401007387 */ /* 0x0001e40000100800 */
[----:B0-----:R-:W-:Y:S01]  /*5000*/  LOP3.LUT R4, R0, 0x14, RZ, 0xfc, !PT ;  /* 0x0000001400047812 */ /* 0x001fe200078efcff */
[----:B-1----:R-:W-:-:S02]  /*5010*/  IMAD.SHL.U32 R184, R185, 0x20, RZ ;  /* 0x00000020b9b87824 */ /* 0x002fc400078e00ff */
[----:B------:R-:W-:Y:S02]  /*5020*/  IMAD R185, R191, R185, RZ ;  /* 0x000000b9bfb97224 */ /* 0x000fe400078e02ff */
[-C--:B------:R-:W-:Y:S02]  /*5030*/  IMAD R192, R4, R144.reuse, RZ ;  /* 0x0000009004c07224 */ /* 0x080fe400078e02ff */
[-C--:B------:R-:W-:Y:S02]  /*5040*/  IMAD R4, R136, R144.reuse, RZ ;  /* 0x0000009088047224 */ /* 0x080fe400078e02ff */
[-C--:B------:R-:W-:Y:S02]  /*5050*/  IMAD R4, R139, R144.reuse, RZ ;  /* 0x000000908b047224 */ /* 0x080fe400078e02ff */
[-C--:B------:R-:W-:Y:S02]  /*5060*/  IMAD R4, R142, R144.reuse, RZ ;  /* 0x000000908e047224 */ /* 0x080fe400078e02ff */
[-C--:B------:R-:W-:Y:S01]  /*5070*/  IMAD R4, R190, R144.reuse, RZ ;  /* 0x00000090be047224 */ /* 0x080fe200078e02ff */
[----:B------:R-:W-:Y:S01]  /*5080*/  SHF.R.S32.HI R4, RZ, 0x1f, R185 ;  /* 0x0000001fff047819 */ /* 0x000fe200000114b9 */
[-C--:B------:R-:W-:Y:S01]  /*5090*/  IMAD R191, R134, R144.reuse, RZ ;  /* 0x0000009086bf7224 */ /* 0x080fe200078e02ff */
[----:B------:R-:W-:Y:S01]  /*50a0*/  LOP3.LUT R190, R2, 0x20, RZ, 0x3c, !PT ;  /* 0x0000002002be7812 */ /* 0x000fe200078e3cff */
[-C--:B------:R-:W-:Y:S01]  /*50b0*/  IMAD R191, R135, R144.reuse, RZ ;  /* 0x0000009087bf7224 */ /* 0x080fe200078e02ff */
[----:B------:R-:W-:Y:S01]  /*50c0*/  SHF.L.U64.HI R4, R185, 0x1, R4 ;  /* 0x00000001b9047819 */ /* 0x000fe20000010204 */
[-C--:B------:R-:W-:Y:S01]  /*50d0*/  IMAD R192, R137, R144.reuse, RZ ;  /* 0x0000009089c07224 */ /* 0x080fe200078e02ff */
[----:B------:R-:W-:Y:S01]  /*50e0*/  CS2R R134, SRZ ;  /* 0x0000000000867805 */ /* 0x000fe2000001ff00 */
        /* <DEDUP_REMOVED lines=8> */
[----:B------:R-:W-:Y:S01]  /*5170*/  IMAD R191, R0, R144, RZ ;  /* 0x0000009000bf7224 */ /* 0x000fe200078e02ff */
[----:B------:R-:W-:Y:S01]  /*5180*/  CS2R R144, SRZ ;  /* 0x0000000000907805 */ /* 0x000fe2000001ff00 */
[----:B------:R-:W-:-:S07]  /*5190*/  IMAD.SHL.U32 R185, R185, 0x2, RZ ;  /* 0x00000002b9b97824 */ /* 0x000fce00078e00ff */
.L_x_1:
[----:B------:R-:W0:Y:S01]  /*51a0*/  LDC R184, c[0x0][0x238] ;  /* 0x00008e00ffb87b82 */ /* 0x000e220000000800 */
[C---:B------:R-:W-:Y:S01]  /*51b0*/  ISETP.GE.AND P0, PT, R0.reuse, UR9, PT ;  /* 0x0000000900007c0c */ /* 0x040fe2000bf06270 */
[----:B------:R1:W-:Y:S01]  /*51c0*/  STL [R1+0xa4], R181 ;  /* 0x0000a4b501007387 */ /* 0x0003e20000100800 */
[----:B------:R-:W-:Y:S02]  /*51d0*/  PRMT R204, RZ, 0x7610, R204 ;  /* 0x00007610ffcc7816 */ /* 0x000fe400000000cc */
[----:B------:R-:W-:Y:S01]  /*51e0*/  LOP3.LUT R190, R0, 0x8, RZ, 0xfc, !PT ;  /* 0x0000000800be7812 */ /* 0x000fe200078efcff */
[----:B-----5:R2:W-:Y:S02]  /*51f0*/  STL [R1+0xa0], R3 ;  /* 0x0000a00301007387 */ /* 0x0205e40000100800 */
[----:B------:R-:W3:Y:S01]  /*5200*/  LDC R191, c[0x0][0x238] ;  /* 0x00008e00ffbf7b82 */ /* 0x000ee20000000800 */
[----:B------:R-:W-:-:S07]  /*5210*/  ISETP.GE.AND P1, PT, R190, UR9, PT ;  /* 0x00000009be007c0c */ /* 0x000fce000bf26270 */
[----:B-1----:R-:W1:Y:S01]  /*5220*/  LDC R181, c[0x0][0x238] ;  /* 0x00008e00ffb57b82 */ /* 0x002e620000000800 */
[----:B0-----:R-:W-:-:S04]  /*5230*/  IMAD R184, R0, R184, RZ ;  /* 0x000000b800b87224 */ /* 0x001fc800078e02ff */
[----:B------:R-:W-:Y:S01]  /*5240*/  IMAD.WIDE R186, R184, 0x2, R188 ;  /* 0x00000002b8ba7825 */ /* 0x000fe200078e02bc */
[----:B------:R-:W-:-:S04]  /*5250*/  LOP3.LUT R184, R0, 0x8, RZ, 0xfc, !PT ;  /* 0x0000000800b87812 */ /* 0x000fc800078efcff */
[----:B------:R0:W4:Y:S01]  /*5260*/  @!P0 LDG.E.U16 R204, desc[UR10][R186.64] ;  /* 0x0000000abacc8981 */ /* 0x000122000c1e1500 */
[----:B---3--:R-:W-:Y:S02]  /*5270*/  IMAD R184, R184, R191, RZ ;  /* 0x000000bfb8b87224 */ /* 0x008fe400078e02ff */
[----:B------:R-:W3:Y:S02]  /*5280*/  LDC R191, c[0x0][0x238] ;  /* 0x00008e00ffbf7b82 */ /* 0x000ee40000000800 */
[----:B0-----:R-:W-:Y:S01]  /*5290*/  IMAD.WIDE R186, R184, 0x2, R188 ;  /* 0x00000002b8ba7825 */ /* 0x001fe200078e02bc */
[C---:B------:R-:W-:Y:S02]  /*52a0*/  LOP3.LUT R184, R0.reuse, 0x10, RZ, 0xfc, !PT ;  /* 0x0000001000b87812 */ /* 0x040fe400078efcff */
[----:B------:R-:W-:Y:S02]  /*52b0*/  LOP3.LUT R190, R0, 0x10, RZ, 0xfc, !PT ;  /* 0x0000001000be7812 */ /* 0x000fe400078efcff */
[----:B------:R-:W-:-:S02]  /*52c0*/  PRMT R203, RZ, 0x7610, R203 ;  /* 0x00007610ffcb7816 */ /* 0x000fc400000000cb */
[----:B------:R-:W-:Y:S01]  /*52d0*/  ISETP.GE.AND P0, PT, R190, UR9, PT ;  /* 0x00000009be007c0c */ /* 0x000fe2000bf06270 */
[----:B---3--:R-:W-:-:S03]  /*52e0*/  IMAD R184, R184, R191, RZ ;  /* 0x000000bfb8b87224 */ /* 0x008fc600078e02ff */
[----:B------:R0:W3:Y:S01]  /*52f0*/  @!P1 LDG.E.U16 R203, desc[UR10][R186.64] ;  /* 0x0000000abacb9981 */ /* 0x0000e2000c1e1500 */
[----:B------:R-:W1:Y:S01]  /*5300*/  LDC R191, c[0x0][0x238] ;  /* 0x00008e00ffbf7b82 */ /* 0x000e620000000800 */
[----:B------:R-:W-:Y:S02]  /*5310*/  PRMT R202, RZ, 0x7610, R202 ;  /* 0x00007610ffca7816 */ /* 0x000fe400000000ca */
[C---:B------:R-:W-:Y:S02]  /*5320*/  LOP3.LUT R190, R0.reuse, 0x18, RZ, 0xfc, !PT ;  /* 0x0000001800be7812 */ /* 0x040fe400078efcff */
[----:B--2---:R-:W-:Y:S01]  /*5330*/  LOP3.LUT R3, R0, 0x2, RZ, 0xfc, !PT ;  /* 0x0000000200037812 */ /* 0x004fe200078efcff */
[----:B0-----:R-:W-:Y:S01]  /*5340*/  IMAD.WIDE R186, R184, 0x2, R188 ;  /* 0x00000002b8ba7825 */ /* 0x001fe200078e02bc */
[----:B------:R-:W-:Y:S02]  /*5350*/  LOP3.LUT R184, R0, 0x18, RZ, 0xfc, !PT ;  /* 0x0000001800b87812 */ /* 0x000fe400078efcff */
[----:B------:R-:W-:Y:S01]  /*5360*/  ISETP.GE.AND P1, PT, R190, UR9, PT ;  /* 0x00000009be007c0c */ /* 0x000fe2000bf26270 */
[----:B-1----:R-:W-:Y:S01]  /*5370*/  IMAD R3, R3, R181, RZ ;  /* 0x000000b503037224 */ /* 0x002fe200078e02ff */
[----:B------:R0:W2:Y:S01]  /*5380*/  @!P0 LDG.E.U16 R202, desc[UR10][R186.64] ;  /* 0x0000000abaca8981 */ /* 0x0000a2000c1e1500 */
[----:B------:R-:W1:Y:S01]  /*5390*/  LDC R181, c[0x0][0x238] ;  /* 0x00008e00ffb57b82 */ /* 0x000e620000000800 */
[----:B------:R-:W-:-:S02]  /*53a0*/  PRMT R201, RZ, 0x7610, R201 ;  /* 0x00007610ffc97816 */ /* 0x000fc400000000c9 */
[----:B------:R-:W-:-:S05]  /*53b0*/  PRMT R200, RZ, 0x7610, R200 ;  /* 0x00007610ffc87816 */ /* 0x000fca00000000c8 */
[----:B------:R-:W1:Y:S01]  /*53c0*/  LDC R190, c[0x0][0x238] ;  /* 0x00008e00ffbe7b82 */ /* 0x000e620000000800 */
[----:B0-----:R-:W-:Y:S01]  /*53d0*/  LOP3.LUT R186, R0, 0x2, RZ, 0xfc, !PT ;  /* 0x0000000200ba7812 */ /* 0x001fe200078efcff */
[----:B------:R-:W-:-:S03]  /*53e0*/  IMAD R184, R184, R191, RZ ;  /* 0x000000bfb8b87224 */ /* 0x000fc600078e02ff */
[----:B------:R-:W-:Y:S01]  /*53f0*/  ISETP.GE.AND P0, PT, R186, UR9, PT ;  /* 0x00000009ba007c0c */ /* 0x000fe2000bf06270 */
[--C-:B------:R-:W-:Y:S02]  /*5400*/  IMAD.WIDE R186, R184, 0x2, R188.reuse ;  /* 0x00000002b8ba7825 */ /* 0x100fe400078e02bc */
[----:B------:R-:W0:Y:S03]  /*5410*/  LDC R184, c[0x0][0x238] ;  /* 0x00008e00ffb87b82 */ /* 0x000e260000000800 */
[----:B------:R1:W2:Y:S02]  /*5420*/  @!P1 LDG.E.U16 R201, desc[UR10][R186.64] ;  /* 0x0000000abac99981 */ /* 0x0002a4000c1e1500 */
[----:B-1----:R-:W-:Y:S01]  /*5430*/  IMAD.WIDE R186, R3, 0x2, R188 ;  /* 0x0000000203ba7825 */ /* 0x002fe200078e02bc */
[----:B------:R-:W-:-:S04]  /*5440*/  LOP3.LUT R3, R0, 0xa, RZ, 0xfc, !PT ;  /* 0x0000000a00037812 */ /* 0x000fc800078efcff */
[----:B------:R1:W2:Y:S01]  /*5450*/  @!P0 LDG.E.U16 R200, desc[UR10][R186.64] ;  /* 0x0000000abac88981 */ /* 0x0002a2000c1e1500 */
[----:B------:R-:W-:Y:S01]  /*5460*/  IMAD R3, R3, R181, RZ ;  /* 0x000000b503037224 */ /* 0x000fe200078e02ff */
[C---:B------:R-:W-:Y:S02]  /*5470*/  LOP3.LUT R181, R0.reuse, 0x12, RZ, 0xfc, !PT ;  /* 0x0000001200b57812 */ /* 0x040fe400078efcff */
[----:B-1----:R-:W-:-:S04]  /*5480*/  LOP3.LUT R186, R0, 0xa, RZ, 0xfc, !PT ;  /* 0x0000000a00ba7812 */ /* 0x002fc800078efcff */
[----:B------:R-:W-:Y:S02]  /*5490*/  ISETP.GE.AND P0, PT, R186, UR9, PT ;  /* 0x00000009ba007c0c */ /* 0x000fe4000bf06270 */
[----:B------:R-:W-:Y:S02]  /*54a0*/  LOP3.LUT R186, R0, 0x12, RZ, 0xfc, !PT ;  /* 0x0000001200ba7812 */ /* 0x000fe400078efcff */
[----:B------:R-:W-:Y:S02]  /*54b0*/  PRMT R199, RZ, 0x7610, R199 ;  /* 0x00007610ffc77816 */ /* 0x000fe400000000c7 */
[----:B------:R-:W-:Y:S01]  /*54c0*/  ISETP.GE.AND P1, PT, R186, UR9, PT ;  /* 0x00000009ba007c0c */ /* 0x000fe2000bf26270 */
[----:B------:R-:W-:-:S04]  /*54d0*/  IMAD.WIDE R186, R3, 0x2, R188 ;  /* 0x0000000203ba7825 */ /* 0x000fc800078e02bc */
[----:B0-----:R-:W-:Y:S02]  /*54e0*/  IMAD R181, R181, R184, RZ ;  /* 0x000000b8b5b57224 */ /* 0x001fe400078e02ff */
[----:B------:R0:W2:Y:S01]  /*54f0*/  @!P0 LDG.E.U16 R199, desc[UR10][R186.64] ;  /* 0x0000000abac78981 */ /* 0x0000a2000c1e1500 */
[----:B------:R-:W-:Y:S02]  /*5500*/  PRMT R198, RZ, 0x7610, R198 ;  /* 0x00007610ffc67816 */ /* 0x000fe400000000c6 */
[C---:B------:R-:W-:Y:S01]  /*5510*/  LOP3.LUT R184, R0.reuse, 0x1a, RZ, 0xfc, !PT ;  /* 0x0000001a00b87812 */ /* 0x040fe200078efcff */
[----:B0-----:R-:W-:Y:S02]  /*5520*/  IMAD.WIDE R186, R181, 0x2, R188 ;  /* 0x00000002b5ba7825 */ /* 0x001fe400078e02bc */
[----:B------:R-:W0:Y:S01]  /*5530*/  LDC R181, c[0x0][0x238] ;  /* 0x00008e00ffb57b82 */ /* 0x000e220000000800 */
[----:B------:R-:W-:Y:S01]  /*5540*/  LOP3.LUT R3, R0, 0x1a, RZ, 0xfc, !PT ;  /* 0x0000001a00037812 */ /* 0x000fe200078efcff */
[----:B------:R-:W-:Y:S01]  /*5550*/  IMAD R184, R184, R190, RZ ;  /* 0x000000beb8b87224 */ /* 0x000fe200078e02ff */
[----:B------:R1:W2:Y:S02]  /*5560*/  @!P1 LDG.E.U16 R198, desc[UR10][R186.64] ;  /* 0x0000000abac69981 */ /* 0x0002a4000c1e1500 */
[----:B------:R-:W-:-:S02]  /*5570*/  ISETP.GE.AND P1, PT, R3, UR9, PT ;  /* 0x0000000903007c0c */ /* 0x000fc4000bf26270 */
[----:B------:R-:W-:Y:S01]  /*5580*/  PRMT R197, RZ, 0x7610, R197 ;  /* 0x00007610ffc57816 */ /* 0x000fe200000000c5 */
[----:B------:R-:W0:Y:S01]  /*5590*/  LDC R190, c[0x0][0x238] ;  /* 0x00008e00ffbe7b82 */ /* 0x000e220000000800 */
[----:B-1----:R-:W-:-:S04]  /*55a0*/  LOP3.LUT R186, R0, 0x4, RZ, 0xfc, !PT ;  /* 0x0000000400ba7812 */ /* 0x002fc800078efcff */
[----:B------:R-:W-:Y:S01]  /*55b0*/  ISETP.GE.AND P0, PT, R186, UR9, PT ;  /* 0x00000009ba007c0c */ /* 0x000fe2000bf06270 */
[----:B------:R-:W-:Y:S02]  /*55c0*/  IMAD.WIDE R186, R184, 0x2, R188 ;  /* 0x00000002b8ba7825 */ /* 0x000fe400078e02bc */
[----:B------:R-:W1:Y:S01]  /*55d0*/  LDC R184, c[0x0][0x238] ;  /* 0x00008e00ffb87b82 */ /* 0x000e620000000800 */
[----:B------:R-:W-:Y:S02]  /*55e0*/  LOP3.LUT R3, R0, 0x4, RZ, 0xfc, !PT ;  /* 0x0000000400037812 */ /* 0x000fe400078efcff */
[----:B------:R0:W2:Y:S03]  /*55f0*/  @!P1 LDG.E.U16 R197, desc[UR10][R186.64] ;  /* 0x0000000abac59981 */ /* 0x0000a6000c1e1500 */
[----:B0-----:R-:W-:Y:S01]  /*5600*/  IMAD R3, R3, R181, RZ ;  /* 0x000000b503037224 */ /* 0x001fe200078e02ff */
[----:B------:R-:W-:-:S03]  /*5610*/  PRMT R196, RZ, 0x7610, R196 ;  /* 0x00007610ffc47816 */ /* 0x000fc600000000c4 */
[----:B------:R-:W-:Y:S01]  /*5620*/  IMAD.WIDE R186, R3, 0x2, R188 ;  /* 0x0000000203ba7825 */ /* 0x000fe200078e02bc */
[----:B------:R-:W-:-:S04]  /*5630*/  LOP3.LUT R181, R0, 0xc, RZ, 0xfc, !PT ;  /* 0x0000000c00b57812 */ /* 0x000fc800078efcff */
[----:B------:R0:W2:Y:S02]  /*5640*/  @!P0 LDG.E.U16 R196, desc[UR10][R186.64] ;  /* 0x0000000abac48981 */ /* 0x0000a4000c1e1500 */
[----:B0-----:R-:W-:Y:S01]  /*5650*/  LOP3.LUT R186, R0, 0xc, RZ, 0xfc, !PT ;  /* 0x0000000c00ba7812 */ /* 0x001fe200078efcff */
[----:B-1----:R-:W-:-:S03]  /*5660*/  IMAD R181, R181, R184, RZ ;  /* 0x000000b8b5b57224 */ /* 0x002fc600078e02ff */
[----:B------:R-:W-:Y:S02]  /*5670*/  ISETP.GE.AND P0, PT, R186, UR9, PT ;  /* 0x00000009ba007c0c */ /* 0x000fe4000bf06270 */
[----:B------:R-:W-:-:S04]  /*5680*/  LOP3.LUT R186, R0, 0x14, RZ, 0xfc, !PT ;  /* 0x0000001400ba7812 */ /* 0x000fc800078efcff */
[----:B------:R-:W-:Y:S01]  /*5690*/  ISETP.GE.AND P1, PT, R186, UR9, PT ;  /* 0x00000009ba007c0c */ /* 0x000fe2000bf26270 */
[----:B------:R-:W-:Y:S02]  /*56a0*/  IMAD.WIDE R186, R181, 0x2, R188 ;  /* 0x00000002b5ba7825 */ /* 0x000fe400078e02bc */
[----:B------:R-:W0:Y:S01]  /*56b0*/  LDC R181, c[0x0][0x238] ;  /* 0x00008e00ffb57b82 */ /* 0x000e220000000800 */
[----:B------:R-:W-:Y:S02]  /*56c0*/  PRMT R195, RZ, 0x7610, R195 ;  /* 0x00007610ffc37816 */ /* 0x000fe400000000c3 */
[C---:B------:R-:W-:Y:S02]  /*56d0*/  LOP3.LUT R3, R0.reuse, 0x1c, RZ, 0xfc, !PT ;  /* 0x0000001c00037812 */ /* 0x040fe400078efcff */
[----:B------:R-:W-:Y:S02]  /*56e0*/  LOP3.LUT R184, R0, 0x14, RZ, 0xfc, !PT ;  /* 0x0000001400b87812 */ /* 0x000fe400078efcff */
[----:B------:R1:W2:Y:S01]  /*56f0*/  @!P0 LDG.E.U16 R195, desc[UR10][R186.64] ;  /* 0x0000000abac38981 */ /* 0x0002a2000c1e1500 */
[----:B------:R-:W-:-:S02]  /*5700*/  ISETP.GE.AND P0, PT, R3, UR9, PT ;  /* 0x0000000903007c0c */ /* 0x000fc4000bf06270 */
[----:B------:R-:W-:Y:S01]  /*5710*/  IMAD R184, R184, R190, RZ ;  /* 0x000000beb8b87224 */ /* 0x000fe200078e02ff */
[----:B------:R-:W-:Y:S02]  /*5720*/  PRMT R194, RZ, 0x7610, R194 ;  /* 0x00007610ffc27816 */ /* 0x000fe400000000c2 */
[----:B------:R-:W-:Y:S02]  /*5730*/  PRMT R193, RZ, 0x7610, R193 ;  /* 0x00007610ffc17816 */ /* 0x000fe400000000c1 */
[----:B------:R-:W-:Y:S01]  /*5740*/  PRMT R192, RZ, 0x7610, R192 ;  /* 0x00007610ffc07816 */ /* 0x000fe200000000c0 */
[----:B------:R-:W4:Y:S01]  /*5750*/  S2R R191, SR_TID.X ;  /* 0x0000000000bf7919 */ /* 0x000f220000002100 */
[----:B-1----:R-:W-:Y:S01]  /*5760*/  IMAD.WIDE R186, R184, 0x2, R188 ;  /* 0x00000002b8ba7825 */ /* 0x002fe200078e02bc */
[----:B------:R-:W-:Y:S01]  /*5770*/  PRMT R213, RZ, 0x7610, R213 ;  /* 0x00007610ffd57816 */ /* 0x000fe200000000d5 */
[----:B------:R-:W1:Y:S02]  /*5780*/  LDC R190, c[0x0][0x238] ;  /* 0x00008e00ffbe7b82 */ /* 0x000e640000000800 */
[----:B0-----:R-:W-:Y:S01]  /*5790*/  IMAD R3, R3, R181, RZ ;  /* 0x000000b503037224 */ /* 0x001fe200078e02ff */
[----:B------:R-:W0:Y:S05]  /*57a0*/  S2R R184, SR_TID.X ;  /* 0x0000000000b87919 */ /* 0x000e2a0000002100 */
[----:B------:R-:W4:Y:S01]  /*57b0*/  LDC R181, c[0x0][0x238] ;  /* 0x00008e00ffb57b82 */ /* 0x000f220000000800 */
[----:B------:R1:W2:Y:S02]  /*57c0*/  @!P1 LDG.E.U16 R194, desc[UR10][R186.64] ;  /* 0x0000000abac29981 */ /* 0x0002a4000c1e1500 */
[----:B-1----:R-:W-:Y:S01]  /*57d0*/  IMAD.WIDE R186, R3, 0x2, R188 ;  /* 0x0000000203ba7825 */ /* 0x002fe200078e02bc */
[----:B------:R-:W-:-:S04]  /*57e0*/  LOP3.LUT R3, R0, 0x6, RZ, 0xfc, !PT ;  /* 0x0000000600037812 */ /* 0x000fc800078efcff */
[----:B------:R1:W2:Y:S02]  /*57f0*/  @!P0 LDG.E.U16 R193, desc[UR10][R186.64] ;  /* 0x0000000abac18981 */ /* 0x0002a4000c1e1500 */
[----:B-1----:R-:W-:-:S04]  /*5800*/  LOP3.LUT R186, R0, 0x6, RZ, 0xfc, !PT ;  /* 0x0000000600ba7812 */ /* 0x002fc800078efcff */
[----:B------:R-:W-:Y:S01]  /*5810*/  ISETP.GE.AND P0, PT, R186, UR9, PT ;  /* 0x00000009ba007c0c */ /* 0x000fe2000bf06270 */
[----:B----4-:R-:W-:Y:S02]  /*5820*/  IMAD R3, R3, R181, RZ ;  /* 0x000000b503037224 */ /* 0x010fe400078e02ff */
[----:B------:R-:W1:Y:S02]  /*5830*/  LDC R181, c[0x0][0x238] ;  /* 0x00008e00ffb57b82 */ /* 0x000e640000000800 */
[----:B------:R-:W-:Y:S01]  /*5840*/  IMAD.WIDE R186, R3, 0x2, R188 ;  /* 0x0000000203ba7825 */ /* 0x000fe200078e02bc */
[----:B0-----:R-:W-:-:S07]  /*5850*/  SHF.R.U32.HI R3, RZ, 0x6, R184 ;  /* 0x00000006ff037819 */ /* 0x001fce00000116b8 */
[----:B------:R0:W4:Y:S01]  /*5860*/  @!P0 LDG.E.U16 R192, desc[UR10][R186.64] ;  /* 0x0000000abac08981 */ /* 0x000122000c1e1500 */
[----:B------:R-:W-:Y:S02]  /*5870*/  SGXT.U32 R3, R3, 0x1 ;  /* 0x000000010303781a */ /* 0x000fe40000000000 */
[----:B0-----:R-:W-:-:S04]  /*5880*/  LOP3.LUT R186, R0, 0xe, RZ, 0xfc, !PT ;  /* 0x0000000e00ba7812 */ /* 0x001fc800078efcff */
[----:B------:R-:W-:Y:S02]  /*5890*/  ISETP.GE.AND P0, PT, R186, UR9, PT ;  /* 0x00000009ba007c0c */ /* 0x000fe4000bf06270 */
[----:B------:R-:W-:Y:S02]  /*58a0*/  LOP3.LUT R186, R0, 0x16, RZ, 0xfc, !PT ;  /* 0x0000001600ba7812 */ /* 0x000fe400078efcff */
[----:B------:R-:W3:Y:S04]  /*58b0*/  LDL.LU R0, [R1+0x98] ;  /* 0x0000980001007983 */ /* 0x000ee80000300800 */
[----:B------:R-:W2:Y:S01]  /*58c0*/  LDL.LU R184, [R1+0x44] ;  /* 0x0000440001b87983 */ /* 0x000ea20000300800 */
[----:B------:R-:W-:-:S05]  /*58d0*/  LOP3.LUT R3, R3, 0xe, RZ, 0xfc, !PT ;  /* 0x0000000e03037812 */ /* 0x000fca00078efcff */
[----:B-1----:R-:W-:Y:S01]  /*58e0*/  IMAD R3, R3, R181, RZ ;  /* 0x000000b503037224 */ /* 0x002fe200078e02ff */
[----:B------:R-:W-:-:S03]  /*58f0*/  ISETP.GE.AND P1, PT, R186, UR9, PT ;  /* 0x00000009ba007c0c */ /* 0x000fc6000bf26270 */
[----:B------:R-:W-:Y:S02]  /*5900*/  IMAD.WIDE R186, R3, 0x2, R188 ;  /* 0x0000000203ba7825 */ /* 0x000fe400078e02bc */
[----:B------:R-:W4:Y:S01]  /*5910*/  LDL.LU R3, [R1+0x3c] ;  /* 0x00003c0001037983 */ /* 0x000f220000300800 */
[--C-:B------:R-:W-:Y:S02]  /*5920*/  SHF.R.U32.HI R181, RZ, 0x6, R191.reuse ;  /* 0x00000006ffb57819 */ /* 0x100fe400000116bf */
[----:B------:R-:W-:Y:S01]  /*5930*/  SHF.R.U32.HI R191, RZ, 0x6, R191 ;  /* 0x00000006ffbf7819 */ /* 0x000fe200000116bf */
[----:B------:R0:W4:Y:S03]  /*5940*/  @!P0 LDG.E.U16 R213, desc[UR10][R186.64] ;  /* 0x0000000abad58981 */ /* 0x000126000c1e1500 */
[----:B------:R-:W-:-:S04]  /*5950*/  SGXT.U32 R191, R191, 0x1 ;  /* 0x00000001bfbf781a */ /* 0x000fc80000000000 */
[----:B------:R-:W-:-:S04]  /*5960*/  LOP3.LUT R191, R191, 0x1e, RZ, 0xfc, !PT ;  /* 0x0000001ebfbf7812 */ /* 0x000fc800078efcff */
[----:B------:R-:W-:Y:S02]  /*5970*/  ISETP.GE.AND P0, PT, R191, UR9, PT ;  /* 0x00000009bf007c0c */ /* 0x000fe4000bf06270 */
[----:B------:R-:W1:Y:S01]  /*5980*/  S2R R191, SR_TID.X ;  /* 0x0000000000bf7919 */ /* 0x000e620000002100 */
[----:B------:R-:W-:-:S04]  /*5990*/  SGXT.U32 R181, R181, 0x1 ;  /* 0x00000001b5b5781a */ /* 0x000fc80000000000 */
[----:B------:R-:W-:-:S05]  /*59a0*/  LOP3.LUT R181, R181, 0x16, RZ, 0xfc, !PT ;  /* 0x00000016b5b57812 */ /* 0x000fca00078efcff */
[----:B------:R-:W-:Y:S02]  /*59b0*/  IMAD R181, R181, R190, RZ ;  /* 0x000000beb5b57224 */ /* 0x000fe400078e02ff */
[----:B------:R-:W1:Y:S02]  /*59c0*/  LDC R190, c[0x0][0x238] ;  /* 0x00008e00ffbe7b82 */ /* 0x000e640000000800 */
[----:B0-----:R-:W-:Y:S01]  /*59d0*/  IMAD.WIDE R186, R181, 0x2, R188 ;  /* 0x00000002b5ba7825 */ /* 0x001fe200078e02bc */
[----:B------:R-:W-:Y:S02]  /*59e0*/  PRMT R207, RZ, 0x7610, R207 ;  /* 0x00007610ffcf7816 */ /* 0x000fe400000000cf */
[----:B------:R-:W-:Y:S01]  /*59f0*/  PRMT R208, RZ, 0x7610, R208 ;  /* 0x00007610ffd07816 */ /* 0x000fe200000000d0 */
[----:B------:R0:W-:Y:S04]  /*5a00*/  STL [R1+0xac], R188 ;  /* 0x0000acbc01007387 */ /* 0x0001e80000100800 */
[----:B------:R0:W4:Y:S01]  /*5a10*/  @!P1 LDG.E.U16 R207, desc[UR10][R186.64] ;  /* 0x0000000abacf9981 */ /* 0x000122000c1e1500 */
[----:B-1----:R-:W-:-:S04]  /*5a20*/  SHF.R.U32.HI R181, RZ, 0x6, R191 ;  /* 0x00000006ffb57819 */ /* 0x002fc800000116bf */
[----:B------:R-:W-:-:S04]  /*5a30*/  SGXT.U32 R181, R181, 0x1 ;  /* 0x00000001b5b5781a */ /* 0x000fc80000000000 */
[----:B------:R-:W-:-:S05]  /*5a40*/  LOP3.LUT R181, R181, 0x1e, RZ, 0xfc, !PT ;  /* 0x0000001eb5b57812 */ /* 0x000fca00078efcff */
[----:B------:R-:W-:Y:S01]  /*5a50*/  IMAD R181, R181, R190, RZ ;  /* 0x000000beb5b57224 */ /* 0x000fe200078e02ff */
[----:B------:R1:W-:Y:S03]  /*5a60*/  STL [R1+0xa8], R189 ;  /* 0x0000a8bd01007387 */ /* 0x0003e60000100800 */
[----:B0-----:R-:W-:Y:S02]  /*5a70*/  IMAD.WIDE R186, R181, 0x2, R188 ;  /* 0x00000002b5ba7825 */ /* 0x001fe400078e02bc */
[----:B------:R-:W4:Y:S04]  /*5a80*/  LDL.LU R181, [R1+0x30] ;  /* 0x0000300001b57983 */ /* 0x000f280000300800 */
[----:B------:R2:W4:Y:S01]  /*5a90*/  @!P0 LDG.E.U16 R208, desc[UR10][R186.64] ;  /* 0x0000000abad08981 */ /* 0x000522000c1e1500 */
[----:B------:R-:W-:Y:S01]  /*5aa0*/  BAR.SYNC.DEFER_BLOCKING 0x0 ;  /* 0x0000000000007b1d */ /* 0x000fe20000010000 */
[----:B------:R-:W-:-:S04]  /*5ab0*/  LOP3.LUT R190, R191, 0x1f, RZ, 0xc0, !PT ;  /* 0x0000001fbfbe7812 */ /* 0x000fc800078ec0ff */
[----:B------:R-:W-:Y:S01]  /*5ac0*/  ISETP.GE.AND P0, PT, R190, UR9, PT ;  /* 0x00000009be007c0c */ /* 0x000fe2000bf06270 */
[----:B------:R-:W4:Y:S01]  /*5ad0*/  LDL.LU R188, [R1+0x2c] ;  /* 0x00002c0001bc7983 */ /* 0x000f220000300800 */
[----:B------:R-:W-:-:S03]  /*5ae0*/  PRMT R209, RZ, 0x7610, R209 ;  /* 0x00007610ffd17816 */ /* 0x000fc600000000d1 */
[----:B-1----:R-:W4:Y:S01]  /*5af0*/  LDL.LU R189, [R1+0x90] ;  /* 0x0000900001bd7983 */ /* 0x002f220000300800 */
[----:B------:R-:W-:-:S03]  /*5b00*/  PRMT R211, RZ, 0x7610, R211 ;  /* 0x00007610ffd37816 */ /* 0x000fc600000000d3 */
[----:B------:R0:W-:Y:S01]  /*5b10*/  STL [R1+0xb0], R226 ;  /* 0x0000b0e201007387 */ /* 0x0001e20000100800 */
[----:B--2---:R-:W-:-:S05]  /*5b20*/  IADD3 R186, P1, R184, R185, RZ ;  /* 0x000000b9b8ba7210 */ /* 0x004fca0007f3e0ff */
[--C-:B------:R-:W-:Y:S02]  /*5b30*/  IMAD.X R187, R226, 0x1, R4.reuse, P1 ;  /* 0x00000001e2bb7824 */ /* 0x100fe400008e0604 */
[----:B0-----:R-:W2:Y:S04]  /*5b40*/  LDL.LU R226, [R1+0x88] ;  /* 0x0000880001e27983 */ /* 0x001ea80000300800 */
[----:B------:R3:W2:Y:S02]  /*5b50*/  @!P0 LDG.E.U16 R209, desc[UR10][R186.64] ;  /* 0x0000000abad18981 */ /* 0x0006a4000c1e1500 */
[----:B---3--:R-:W-:Y:S02]  /*5b60*/  IADD3 R186, P1, R0, R185, RZ ;  /* 0x000000b900ba7210 */ /* 0x008fe40007f3e0ff */
[----:B------:R0:W-:Y:S03]  /*5b70*/  STL [R1+0xb4], R0 ;  /* 0x0000b40001007387 */ /* 0x0001e60000100800 */
[----:B----4-:R-:W-:-:S05]  /*5b80*/  IMAD.X R187, R3, 0x1, R4, P1 ;  /* 0x0000000103bb7824 */ /* 0x010fca00008e0604 */
[----:B------:R1:W3:Y:S04]  /*5b90*/  @!P0 LDG.E.U16 R211, desc[UR10][R186.64] ;  /* 0x0000000abad38981 */ /* 0x0002e8000c1e1500 */
[----:B0-----:R-:W4:Y:S04]  /*5ba0*/  LDL.LU R0, [R1+0x1c] ;  /* 0x00001c0001007983 */ /* 0x001f280000300800 */
[----:B------:R0:W-:Y:S01]  /*5bb0*/  STL [R1+0xb8], R3 ;  /* 0x0000b80301007387 */ /* 0x0001e20000100800 */
[----:B-1----:R-:W-:-:S03]  /*5bc0*/  IADD3 R186, P1, R223, R185, RZ ;  /* 0x000000b9dfba7210 */ /* 0x002fc60007f3e0ff */
[----:B0-----:R-:W3:Y:S04]  /*5bd0*/  LDL.LU R3, [R1+0x10] ;  /* 0x0000100001037983 */ /* 0x001ee80000300800 */
[----:B------:R0:W-:Y:S04]  /*5be0*/  STL [R1+0xbc], R223 ;  /* 0x0000bcdf01007387 */ /* 0x0001e80000100800 */
[----:B0-----:R-:W2:Y:S01]  /*5bf0*/  LDL R223, [R1+0x20] ;  /* 0x0000200001df7983 */ /* 0x001ea20000100800 */
[----:B------:R-:W-:Y:S01]  /*5c00*/  PRMT R212, RZ, 0x7610, R212 ;  /* 0x00007610ffd47816 */ /* 0x000fe200000000d4 */
[----:B------:R-:W-:-:S05]  /*5c10*/  IMAD.X R187, R214, 0x1, R4, P1 ;  /* 0x00000001d6bb7824 */ /* 0x000fca00008e0604 */
[----:B------:R0:W3:Y:S01]  /*5c20*/  @!P0 LDG.E.U16 R212, desc[UR10][R186.64] ;  /* 0x0000000abad48981 */ /* 0x0000e2000c1e1500 */
[----:B------:R-:W-:Y:S02]  /*5c30*/  PRMT R210, RZ, 0x7610, R210 ;  /* 0x00007610ffd27816 */ /* 0x000fe400000000d2 */
[----:B0-----:R-:W-:-:S05]  /*5c40*/  IADD3 R186, P1, R181, R185, RZ ;  /* 0x000000b9b5ba7210 */ /* 0x001fca0007f3e0ff */
[----:B------:R-:W-:Y:S01]  /*5c50*/  IMAD.X R187, R222, 0x1, R4, P1 ;  /* 0x00000001debb7824 */ /* 0x000fe200008e0604 */
[----:B------:R-:W-:-:S04]  /*5c60*/  IADD3 R190, P1, R227, R185, RZ ;  /* 0x000000b9e3be7210 */ /* 0x000fc80007f3e0ff */
[----:B------:R0:W3:Y:S01]  /*5c70*/  @!P0 LDG.E.U16 R210, desc[UR10][R186.64] ;  /* 0x0000000abad28981 */ /* 0x0000e2000c1e1500 */
[----:B------:R-:W-:Y:S01]  /*5c80*/  IMAD.X R191, R156, 0x1, R4, P1 ;  /* 0x000000019cbf7824 */ /* 0x000fe200008e0604 */
[----:B0-----:R-:W-:-:S06]  /*5c90*/  PRMT R186, RZ, 0x7610, R186 ;  /* 0x00007610ffba7816 */ /* 0x001fcc00000000ba */
[----:B------:R0:W3:Y:S01]  /*5ca0*/  @!P0 LDG.E.U16 R186, desc[UR10][R190.64] ;  /* 0x0000000abeba8981 */ /* 0x0000e2000c1e1500 */
[----:B------:R-:W-:Y:S02]  /*5cb0*/  PRMT R206, RZ, 0x7610, R206 ;  /* 0x00007610ffce7816 */ /* 0x000fe400000000ce */
[----:B0-----:R-:W-:Y:S01]  /*5cc0*/  IADD3 R190, P1, R189, R185, RZ ;  /* 0x000000b9bdbe7210 */ /* 0x001fe20007f3e0ff */
[----:B------:R-:W-:Y:S04]  /*5cd0*/  STL [R1+0xc0], R214 ;  /* 0x0000c0d601007387 */ /* 0x000fe80000100800 */
[----:B------:R-:W-:Y:S01]  /*5ce0*/  IMAD.X R191, R188, 0x1, R4, P1 ;  /* 0x00000001bcbf7824 */ /* 0x000fe200008e0604 */
[----:B------:R-:W-:Y:S04]  /*5cf0*/  STL [R1+0xc4], R181 ;  /* 0x0000c4b501007387 */ /* 0x000fe80000100800 */
[----:B------:R0:W3:Y:S04]  /*5d00*/  @!P0 LDG.E.U16 R206, desc[UR10][R190.64] ;  /* 0x0000000abece8981 */ /* 0x0000e8000c1e1500 */
[----:B------:R-:W-:Y:S01]  /*5d10*/  STL [R1+0xc8], R222 ;  /* 0x0000c8de01007387 */ /* 0x000fe20000100800 */
[----:B------:R-:W-:-:S03]  /*5d20*/  PRMT R205, RZ, 0x7610, R205 ;  /* 0x00007610ffcd7816 */ /* 0x000fc600000000cd */
[----:B------:R-:W-:Y:S01]  /*5d30*/  STL [R1+0xf8], R227 ;  /* 0x0000f8e301007387 */ /* 0x000fe20000100800 */
[----:B0-----:R-:W-:-:S03]  /*5d40*/  IADD3 R190, P1, R219, R185, RZ ;  /* 0x000000b9dbbe7210 */ /* 0x001fc60007f3e0ff */
[----:B------:R-:W-:Y:S04]  /*5d50*/  STL [R1+0xfc], R156 ;  /* 0x0000fc9c01007387 */ /* 0x000fe80000100800 */
[----:B------:R-:W-:Y:S01]  /*5d60*/  STL [R1+0xcc], R189 ;  /* 0x0000ccbd01007387 */ /* 0x000fe20000100800 */
[----:B------:R-:W-:-:S03]  /*5d70*/  IMAD.X R191, R179, 0x1, R4, P1 ;  /* 0x00000001b3bf7824 */ /* 0x000fc600008e0604 */
[----:B------:R-:W-:Y:S04]  /*5d80*/  STL [R1+0xd0], R188 ;  /* 0x0000d0bc01007387 */ /* 0x000fe80000100800 */
[----:B------:R0:W-:Y:S04]  /*5d90*/  STL [R1+0xd4], R219 ;  /* 0x0000d4db01007387 */ /* 0x0001e80000100800 */
[----:B------:R-:W-:Y:S04]  /*5da0*/  STL [R1+0xd8], R179 ;  /* 0x0000d8b301007387 */ /* 0x000fe80000100800 */
[----:B------:R2:W3:Y:S04]  /*5db0*/  @!P0 LDG.E.U16 R205, desc[UR10][R190.64] ;  /* 0x0000000abecd8981 */ /* 0x0004e8000c1e1500 */
[----:B0-----:R-:W3:Y:S04]  /*5dc0*/  LDL.LU R219, [R1+0x68] ;  /* 0x0000680001db7983 */ /* 0x001ee80000300800 */
[----:B------:R-:W3:Y:S04]  /*5dd0*/  LDL.LU R189, [R1+0x70] ;  /* 0x0000700001bd7983 */ /* 0x000ee80000300800 */
[----:B------:R-:W3:Y:S04]  /*5de0*/  LDL.LU R222, [R1+0x78] ;  /* 0x0000780001de7983 */ /* 0x000ee80000300800 */
[----:B------:R-:W3:Y:S04]  /*5df0*/  LDL.LU R181, [R1] ;  /* 0x0000000001b57983 */ /* 0x000ee80000300800 */
[----:B------:R-:W3:Y:S01]  /*5e00*/  LDL.LU R214, [R1+0xc] ;  /* 0x00000c0001d67983 */ /* 0x000ee20000300800 */
[----:B--2---:R-:W-:-:S03]  /*5e10*/  IADD3 R190, P1, R223, R185, RZ ;  /* 0x000000b9dfbe7210 */ /* 0x004fc60007f3e0ff */
[----:B------:R-:W2:Y:S04]  /*5e20*/  LDL.LU R223, [R1+0x80] ;  /* 0x0000800001df7983 */ /* 0x000ea80000300800 */
[----:B------:R0:W-:Y:S01]  /*5e30*/  STS.U16 [R2+UR8+0x4000], R204 ;  /* 0x004000cc02007988 */ /* 0x0001e20008000408 */
[----:B------:R-:W-:Y:S01]  /*5e40*/  IMAD.X R191, R218, 0x1, R4, P1 ;  /* 0x00000001dabf7824 */ /* 0x000fe200008e0604 */
[----:B0-----:R-:W-:Y:S02]  /*5e50*/  PRMT R204, RZ, 0x7610, R204 ;  /* 0x00007610ffcc7816 */ /* 0x001fe400000000cc */
[----:B------:R0:W-:Y:S04]  /*5e60*/  STS.U16 [R2+UR8+0x4400], R203 ;  /* 0x004400cb02007988 */ /* 0x0001e80008000408 */
[----:B------:R1:W2:Y:S01]  /*5e70*/  @!P0 LDG.E.U16 R204, desc[UR10][R190.64] ;  /* 0x0000000abecc8981 */ /* 0x0002a2000c1e1500 */
[----:B0-----:R-:W-:-:S02]  /*5e80*/  PRMT R203, RZ, 0x7610, R203 ;  /* 0x00007610ffcb7816 */ /* 0x001fc400000000cb */
[----:B-1----:R-:W-:-:S05]  /*5e90*/  IADD3 R190, P1, R226, R185, RZ ;  /* 0x000000b9e2be7210 */ /* 0x002fca0007f3e0ff */
[----:B----4-:R-:W-:Y:S01]  /*5ea0*/  IMAD.X R191, R0, 0x1, R4, P1 ;  /* 0x0000000100bf7824 */ /* 0x010fe200008e0604 */
[----:B------:R0:W-:Y:S04]  /*5eb0*/  STS.U16 [R2+UR8+0x4800], R202 ;  /* 0x004800ca02007988 */ /* 0x0001e80008000408 */
[----:B------:R1:W4:Y:S01]  /*5ec0*/  @!P0 LDG.E.U16 R203, desc[UR10][R190.64] ;  /* 0x0000000abecb8981 */ /* 0x000322000c1e1500 */
[----:B0-----:R-:W-:Y:S02]  /*5ed0*/  PRMT R202, RZ, 0x7610, R202 ;  /* 0x00007610ffca7816 */ /* 0x001fe400000000ca */
[----:B-1----:R-:W-:-:S05]  /*5ee0*/  IADD3 R190, P1, R217, R185, RZ ;  /* 0x000000b9d9be7210 */ /* 0x002fca0007f3e0ff */
[----:B------:R-:W-:Y:S01]  /*5ef0*/  IMAD.X R191, R177, 0x1, R4, P1 ;  /* 0x00000001b1bf7824 */ /* 0x000fe200008e0604 */
[----:B------:R0:W-:Y:S04]  /*5f00*/  STS.U16 [R2+UR8+0x4c00], R201 ;  /* 0x004c00c902007988 */ /* 0x0001e80008000408 */
[----:B------:R3:W4:Y:S01]  /*5f10*/  @!P0 LDG.E.U16 R202, desc[UR10][R190.64] ;  /* 0x0000000abeca8981 */ /* 0x000722000c1e1500 */
[----:B------:R-:W-:Y:S02]  /*5f20*/  LOP3.LUT R156, R2, 0x20, RZ, 0x3c, !PT ;  /* 0x00000020029c7812 */ /* 0x000fe400078e3cff */
[----:B0-----:R-:W-:Y:S02]  /*5f30*/  PRMT R201, RZ, 0x7610, R201 ;  /* 0x00007610ffc97816 */ /* 0x001fe400000000c9 */
[----:B---3--:R-:W-:-:S05]  /*5f40*/  IADD3 R190, P1, R3, R185, RZ ;  /* 0x000000b903be7210 */ /* 0x008fca0007f3e0ff */
[----:B------:R-:W-:Y:S01]  /*5f50*/  IMAD.X R191, R172, 0x1, R4, P1 ;  /* 0x00000001acbf7824 */ /* 0x000fe200008e0604 */
[----:B------:R0:W-:Y:S04]  /*5f60*/  STS.U16 [R156+UR8+0x4100], R200 ;  /* 0x004100c89c007988 */ /* 0x0001e80008000408 */
[----:B------:R2:W3:Y:S01]  /*5f70*/  @!P0 LDG.E.U16 R201, desc[UR10][R190.64] ;  /* 0x0000000abec98981 */ /* 0x0004e2000c1e1500 */
[----:B0-----:R-:W-:-:S03]  /*5f80*/  PRMT R200, RZ, 0x7610, R200 ;  /* 0x00007610ffc87816 */ /* 0x001fc600000000c8 */
[----:B------:R-:W-:Y:S04]  /*5f90*/  STL [R1+0xdc], R218 ;  /* 0x0000dcda01007387 */ /* 0x000fe80000100800 */
[----:B------:R-:W-:Y:S04]  /*5fa0*/  STL [R1+0xe0], R226 ;  /* 0x0000e0e201007387 */ /* 0x000fe80000100800 */
[----:B------:R-:W-:Y:S04]  /*5fb0*/  STL [R1+0xe4], R0 ;  /* 0x0000e40001007387 */ /* 0x000fe80000100800 */
[----:B------:R-:W-:Y:S04]  /*5fc0*/  STL [R1+0xe8], R217 ;  /* 0x0000e8d901007387 */ /* 0x000fe80000100800 */
[----:B------:R-:W-:Y:S04]  /*5fd0*/  STL [R1+0xec], R177 ;  /* 0x0000ecb101007387 */ /* 0x000fe80000100800 */
[----:B------:R-:W-:Y:S04]  /*5fe0*/  STL [R1+0xf0], R3 ;  /* 0x0000f00301007387 */ /* 0x000fe80000100800 */
[----:B------:R0:W-:Y:S04]  /*5ff0*/  STS.U16 [R156+UR8+0x4500], R199 ;  /* 0x004500c79c007988 */ /* 0x0001e80008000408 */
[----:B------:R-:W-:Y:S01]  /*6000*/  STL [R1+0xf4], R172 ;  /* 0x0000f4ac01007387 */ /* 0x000fe20000100800 */
[----:B0-----:R-:W-:-:S02]  /*6010*/  PRMT R199, RZ, 0x7610, R199 ;  /* 0x00007610ffc77816 */ /* 0x001fc400000000c7 */
[C---:B------:R-:W-:Y:S02]  /*6020*/  LOP3.LUT R156, R2.reuse, 0x40, RZ, 0x3c, !PT ;  /* 0x00000040029c7812 */ /* 0x040fe400078e3cff */
[----:B------:R-:W-:Y:S02]  /*6030*/  LOP3.LUT R0, R2, 0x60, RZ, 0x3c, !PT ;  /* 0x0000006002007812 */ /* 0x000fe400078e3cff */
[----:B--2---:R-:W-:-:S05]  /*6040*/  IADD3 R190, P1, R223, R185, RZ ;  /* 0x000000b9dfbe7210 */ /* 0x004fca0007f3e0ff */
[----:B------:R-:W-:-:S05]  /*6050*/  IMAD.X R191, R214, 0x1, R4, P1 ;  /* 0x00000001d6bf7824 */ /* 0x000fca00008e0604 */
[----:B------:R0:W2:Y:S04]  /*6060*/  @!P0 LDG.E.U16 R200, desc[UR10][R190.64] ;  /* 0x0000000abec88981 */ /* 0x0000a8000c1e1500 */
[----:B------:R-:W-:Y:S01]  /*6070*/  STL [R1+0x100], R223 ;  /* 0x000100df01007387 */ /* 0x000fe20000100800 */
[----:B0-----:R-:W-:-:S03]  /*6080*/  IADD3 R190, P1, R173, R185, RZ ;  /* 0x000000b9adbe7210 */ /* 0x001fc60007f3e0ff */
[----:B------:R-:W-:Y:S02]  /*6090*/  STL [R1+0x104], R214 ;  /* 0x000104d601007387 */ /* 0x000fe40000100800 */
[----:B------:R-:W-:Y:S02]  /*60a0*/  IMAD.X R191, R174, 0x1, R4, P1 ;  /* 0x00000001aebf7824 */ /* 0x000fe400008e0604 */
[----:B------:R-:W-:Y:S04]  /*60b0*/  STL [R1+0x108], R173 ;  /* 0x000108ad01007387 */ /* 0x000fe80000100800 */
[----:B------:R0:W-:Y:S04]  /*60c0*/  STL [R1+0x10c], R174 ;  /* 0x00010cae01007387 */ /* 0x0001e80000100800 */
[----:B------:R1:W2:Y:S01]  /*60d0*/  @!P0 LDG.E.U16 R199, desc[UR10][R190.64] ;  /* 0x0000000abec78981 */ /* 0x0002a2000c1e1500 */
[----:B0-----:R-:W-:-:S02]  /*60e0*/  LOP3.LUT R174, R2, 0x20, RZ, 0x3c, !PT ;  /* 0x0000002002ae7812 */ /* 0x001fc400078e3cff */
[----:B-1----:R-:W-:-:S03]  /*60f0*/  IADD3 R190, P1, R181, R185, RZ ;  /* 0x000000b9b5be7210 */ /* 0x002fc60007f3e0ff */
[----:B------:R0:W-:Y:S02]  /*6100*/  STS.U16 [R174+UR8+0x4900], R198 ;  /* 0x004900c6ae007988 */ /* 0x0001e40008000408 */
[----:B------:R-:W-:Y:S01]  /*6110*/  IMAD.X R191, R166, 0x1, R4, P1 ;  /* 0x00000001a6bf7824 */ /* 0x000fe200008e0604 */
[----:B0-----:R-:W-:Y:S01]  /*6120*/  PRMT R198, RZ, 0x7610, R198 ;  /* 0x00007610ffc67816 */ /* 0x001fe200000000c6 */
[----:B------:R0:W-:Y:S05]  /*6130*/  STS.U16 [R174+UR8+0x4d00], R197 ;  /* 0x004d00c5ae007988 */ /* 0x0001ea0008000408 */
[----:B------:R1:W2:Y:S04]  /*6140*/  @!P0 LDG.E.U16 R198, desc[UR10][R190.64] ;  /* 0x0000000abec68981 */ /* 0x0002a8000c1e1500 */
[----:B------:R-:W-:Y:S01]  /*6150*/  STL [R1+0x110], R181 ;  /* 0x000110b501007387 */ /* 0x000fe20000100800 */
[----:B0-----:R-:W-:-:S02]  /*6160*/  PRMT R197, RZ, 0x7610, R197 ;  /* 0x00007610ffc57816 */ /* 0x001fc400000000c5 */
[-C--:B-1----:R-:W-:Y:S01]  /*6170*/  IADD3 R190, P1, R222, R185.reuse, RZ ;  /* 0x000000b9debe7210 */ /* 0x082fe20007f3e0ff */
[----:B------:R-:W-:Y:S04]  /*6180*/  STL [R1+0x114], R166 ;  /* 0x000114a601007387 */ /* 0x000fe80000100800 */
[----:B------:R-:W-:Y:S01]  /*6190*/  IMAD.X R191, R252, 0x1, R4, P1 ;  /* 0x00000001fcbf7824 */ /* 0x000fe200008e0604 */
[----:B------:R-:W-:Y:S04]  /*61a0*/  STL [R1+0x118], R222 ;  /* 0x000118de01007387 */ /* 0x000fe80000100800 */
[----:B------:R-:W-:Y:S04]  /*61b0*/  STL [R1+0x11c], R252 ;  /* 0x00011cfc01007387 */ /* 0x000fe80000100800 */
[----:B------:R-:W-:Y:S04]  /*61c0*/  STL [R1+0x120], R167 ;  /* 0x000120a701007387 */ /* 0x000fe80000100800 */
[----:B------:R0:W2:Y:S04]  /*61d0*/  @!P0 LDG.E.U16 R197, desc[UR10][R190.64] ;  /* 0x0000000abec58981 */ /* 0x0000a8000c1e1500 */
[----:B------:R-:W-:Y:S04]  /*61e0*/  STL [R1+0x124], R168 ;  /* 0x000124a801007387 */ /* 0x000fe80000100800 */
[----:B------:R-:W-:Y:S01]  /*61f0*/  STL [R1+0x128], R249 ;  /* 0x000128f901007387 */ /* 0x000fe20000100800 */
[----:B0-----:R-:W-:-:S03]  /*6200*/  IADD3 R190, P1, R167, R185, RZ ;  /* 0x000000b9a7be7210 */ /* 0x001fc60007f3e0ff */
[----:B------:R-:W-:Y:S04]  /*6210*/  STL [R1+0x12c], R160 ;  /* 0x00012ca001007387 */ /* 0x000fe80000100800 */
[----:B------:R-:W4:Y:S01]  /*6220*/  LDL.LU R218, [R1+0x60] ;  /* 0x0000600001da7983 */ /* 0x000f220000300800 */
[----:B------:R-:W-:-:S03]  /*6230*/  IMAD.X R191, R168, 0x1, R4, P1 ;  /* 0x00000001a8bf7824 */ /* 0x000fc600008e0604 */
[----:B------:R0:W-:Y:S02]  /*6240*/  STS.U16 [R156+UR8+0x4200], R196 ;  /* 0x004200c49c007988 */ /* 0x0001e40008000408 */
[----:B0-----:R-:W-:-:S06]  /*6250*/  PRMT R196, RZ, 0x7610, R196 ;  /* 0x00007610ffc47816 */ /* 0x001fcc00000000c4 */
[----:B------:R0:W2:Y:S02]  /*6260*/  @!P0 LDG.E.U16 R196, desc[UR10][R190.64] ;  /* 0x0000000abec48981 */ /* 0x0000a4000c1e1500 */
[----:B0-----:R-:W-:-:S05]  /*6270*/  IADD3 R190, P1, R249, R185, RZ ;  /* 0x000000b9f9be7210 */ /* 0x001fca0007f3e0ff */
[----:B------:R-:W-:Y:S02]  /*6280*/  IMAD.X R191, R160, 0x1, R4, P1 ;  /* 0x00000001a0bf7824 */ /* 0x000fe400008e0604 */
[----:B------:R-:W2:Y:S04]  /*6290*/  LDL.LU R160, [R1+0x18] ;  /* 0x0000180001a07983 */ /* 0x000ea80000300800 */
[----:B------:R-:W2:Y:S04]  /*62a0*/  LDL.LU R249, [R1+0x74] ;  /* 0x0000740001f97983 */ /* 0x000ea80000300800 */
[----:B------:R-:W2:Y:S04]  /*62b0*/  LDL.LU R168, [R1+0x28] ;  /* 0x0000280001a87983 */ /* 0x000ea80000300800 */
[----:B------:R-:W2:Y:S04]  /*62c0*/  LDL.LU R167, [R1+0x40] ;  /* 0x0000400001a77983 */ /* 0x000ea80000300800 */
[----:B------:R-:W2:Y:S04]  /*62d0*/  LDL.LU R252, [R1+0x8] ;  /* 0x0000080001fc7983 */ /* 0x000ea80000300800 */
[----:B------:R-:W2:Y:S04]  /*62e0*/  LDL.LU R222, [R1+0x38] ;  /* 0x0000380001de7983 */ /* 0x000ea80000300800 */
[----:B------:R-:W2:Y:S04]  /*62f0*/  LDL.LU R166, [R1+0x94] ;  /* 0x0000940001a67983 */ /* 0x000ea80000300800 */
[----:B------:R-:W-:Y:S04]  /*6300*/  STS.U16 [R156+UR8+0x4600], R195 ;  /* 0x004600c39c007988 */ /* 0x000fe80008000408 */
[----:B------:R-:W2:Y:S04]  /*6310*/  LDL.LU R181, [R1+0x34] ;  /* 0x0000340001b57983 */ /* 0x000ea80000300800 */
[----:B------:R-:W-:Y:S04]  /*6320*/  STS.U16 [R156+UR8+0x4a00], R194 ;  /* 0x004a00c29c007988 */ /* 0x000fe80008000408 */
[----:B------:R-:W2:Y:S04]  /*6330*/  LDL.LU R173, [R1+0x8c] ;  /* 0x00008c0001ad7983 */ /* 0x000ea80000300800 */
[----:B------:R0:W-:Y:S04]  /*6340*/  STS.U16 [R156+UR8+0x4e00], R193 ;  /* 0x004e00c19c007988 */ /* 0x0001e80008000408 */
[----:B------:R-:W2:Y:S04]  /*6350*/  LDL.LU R214, [R1+0x24] ;  /* 0x0000240001d67983 */ /* 0x000ea80000300800 */
[----:B------:R-:W-:Y:S04]  /*6360*/  STS.U16 [R0+UR8+0x4300], R192 ;  /* 0x004300c000007988 */ /* 0x000fe80008000408 */
[----:B------:R-:W2:Y:S04]  /*6370*/  LDL.LU R223, [R1+0x84] ;  /* 0x0000840001df7983 */ /* 0x000ea80000300800 */
[----:B------:R1:W-:Y:S04]  /*6380*/  STS.U16 [R0+UR8+0x4700], R213 ;  /* 0x004700d500007988 */ /* 0x0003e80008000408 */
[----:B0-----:R-:W2:Y:S04]  /*6390*/  LDL.LU R156, [R1+0x14] ;  /* 0x00001400019c7983 */ /* 0x001ea80000300800 */
[----:B------:R-:W2:Y:S01]  /*63a0*/  LDL.LU R227, [R1+0x4] ;  /* 0x0000040001e37983 */ /* 0x000ea20000300800 */
[----:B-1----:R-:W-:-:S03]  /*63b0*/  IMAD.MOV.U32 R213, RZ, RZ, R184 ;  /* 0x000000ffffd57224 */ /* 0x002fc600078e00b8 */
[----:B------:R-:W2:Y:S04]  /*63c0*/  LDL.LU R184, [R1+0x7c] ;  /* 0x00007c0001b87983 */ /* 0x000ea80000300800 */
[----:B------:R-:W2:Y:S04]  /*63d0*/  LDL.LU R172, [R1+0x48] ;  /* 0x0000480001ac7983 */ /* 0x000ea80000300800 */
[----:B------:R-:W2:Y:S04]  /*63e0*/  LDL.LU R3, [R1+0x4c] ;  /* 0x00004c0001037983 */ /* 0x000ea80000300800 */
[----:B------:R-:W-:Y:S04]  /*63f0*/  STS.U16 [R0+UR8+0x4b00], R207 ;  /* 0x004b00cf00007988 */ /* 0x000fe80008000408 */
[----:B------:R-:W3:Y:S04]  /*6400*/  LDL.LU R177, [R1+0x50] ;  /* 0x0000500001b17983 */ /* 0x000ee80000300800 */
[----:B------:R0:W-:Y:S04]  /*6410*/  STS.U16 [R0+UR8+0x4f00], R208 ;  /* 0x004f00d000007988 */ /* 0x0001e80008000408 */
[----:B------:R-:W2:Y:S04]  /*6420*/  LDL.LU R217, [R1+0x54] ;  /* 0x0000540001d97983 */ /* 0x000ea80000300800 */
[----:B0-----:R-:W3:Y:S01]  /*6430*/  LDL.LU R0, [R1+0x58] ;  /* 0x0000580001007983 */ /* 0x001ee20000300800 */
[----:B------:R-:W-:-:S02]  /*6440*/  PRMT R195, RZ, 0x7610, R195 ;  /* 0x00007610ffc37816 */ /* 0x000fc400000000c3 */
[----:B------:R-:W-:Y:S02]  /*6450*/  PRMT R194, RZ, 0x7610, R194 ;  /* 0x00007610ffc27816 */ /* 0x000fe400000000c2 */
[----:B------:R-:W-:Y:S02]  /*6460*/  PRMT R193, RZ, 0x7610, R193 ;  /* 0x00007610ffc17816 */ /* 0x000fe400000000c1 */
[----:B------:R-:W-:Y:S01]  /*6470*/  PRMT R192, RZ, 0x7610, R192 ;  /* 0x00007610ffc07816 */ /* 0x000fe200000000c0 */
[----:B------:R0:W2:Y:S01]  /*6480*/  @!P0 LDG.E.U16 R195, desc[UR10][R190.64] ;  /* 0x0000000abec38981 */ /* 0x0000a2000c1e1500 */
[----:B------:R-:W-:Y:S02]  /*6490*/  PRMT R187, RZ, 0x7610, R187 ;  /* 0x00007610ffbb7816 */ /* 0x000fe400000000bb */
[----:B------:R-:W-:Y:S02]  /*64a0*/  PRMT R207, RZ, 0x7610, R207 ;  /* 0x00007610ffcf7816 */ /* 0x000fe400000000cf */
[----:B------:R-:W-:Y:S01]  /*64b0*/  PRMT R208, RZ, 0x7610, R208 ;  /* 0x00007610ffd07816 */ /* 0x000fe200000000d0 */
[----:B------:R1:W-:Y:S01]  /*64c0*/  STS.U16 [R2+UR8], R209 ;  /* 0x000000d102007988 */ /* 0x0003e20008000408 */
[----:B0-----:R-:W-:-:S03]  /*64d0*/  IADD3 R190, P1, R189, R185, RZ ;  /* 0x000000b9bdbe7210 */ /* 0x001fc60007f3e0ff */
[----:B------:R0:W-:Y:S02]  /*64e0*/  STS.U16 [R2+UR8+0x200], R211 ;  /* 0x000200d302007988 */ /* 0x0001e40008000408 */
[----:B------:R-:W-:Y:S02]  /*64f0*/  IMAD.X R191, R248, 0x1, R4, P1 ;  /* 0x00000001f8bf7824 */ /* 0x000fe400008e0604 */
[----:B------:R0:W-:Y:S04]  /*6500*/  STS.U16 [R2+UR8+0x400], R212 ;  /* 0x000400d402007988 */ /* 0x0001e80008000408 */
[----:B------:R1:W2:Y:S04]  /*6510*/  @!P0 LDG.E.U16 R194, desc[UR10][R190.64] ;  /* 0x0000000abec28981 */ /* 0x0002a8000c1e1500 */
[----:B------:R0:W-:Y:S04]  /*6520*/  STS.U16 [R2+UR8+0x600], R210 ;  /* 0x000600d202007988 */ /* 0x0001e80008000408 */
[----:B------:R4:W-:Y:S01]  /*6530*/  STS.U16 [R2+UR8+0x800], R206 ;  /* 0x000800ce02007988 */ /* 0x0009e20008000408 */
[----:B-1----:R-:W-:-:S03]  /*6540*/  IADD3 R190, P1, R161, R185, RZ ;  /* 0x000000b9a1be7210 */ /* 0x002fc60007f3e0ff */
[----:B------:R1:W-:Y:S02]  /*6550*/  STS.U16 [R2+UR8+0xa00], R205 ;  /* 0x000a00cd02007988 */ /* 0x0003e40008000408 */
[----:B------:R-:W-:Y:S02]  /*6560*/  IMAD.X R191, R162, 0x1, R4, P1 ;  /* 0x00000001a2bf7824 */ /* 0x000fe400008e0604 */
[----:B------:R-:W2:Y:S04]  /*6570*/  LDL.LU R226, [R1+0x5c] ;  /* 0x00005c0001e27983 */ /* 0x000ea80000300800 */
[----:B------:R1:W2:Y:S01]  /*6580*/  @!P0 LDG.E.U16 R193, desc[UR10][R190.64] ;  /* 0x0000000abec18981 */ /* 0x0002a2000c1e1500 */
[----:B------:R-:W-:Y:S02]  /*6590*/  PRMT R209, RZ, 0x7610, R209 ;  /* 0x00007610ffd17816 */ /* 0x000fe400000000d1 */
[----:B0-----:R-:W-:Y:S01]  /*65a0*/  PRMT R211, RZ, 0x7610, R211 ;  /* 0x00007610ffd37816 */ /* 0x001fe200000000d3 */
[----:B------:R-:W2:Y:S01]  /*65b0*/  LDL.LU R179, [R1+0x64] ;  /* 0x0000640001b37983 */ /* 0x000ea20000300800 */
[----:B------:R-:W-:-:S02]  /*65c0*/  PRMT R212, RZ, 0x7610, R212 ;  /* 0x00007610ffd47816 */ /* 0x000fc400000000d4 */
[----:B------:R-:W-:Y:S01]  /*65d0*/  PRMT R210, RZ, 0x7610, R210 ;  /* 0x00007610ffd27816 */ /* 0x000fe200000000d2 */
[----:B------:R-:W2:Y:S01]  /*65e0*/  LDL.LU R188, [R1+0x6c] ;  /* 0x00006c0001bc7983 */ /* 0x000ea20000300800 */
[----:B-1----:R-:W-:-:S05]  /*65f0*/  IADD3 R190, P1, R245, R185, RZ ;  /* 0x000000b9f5be7210 */ /* 0x002fca0007f3e0ff */
[----:B------:R-:W-:-:S05]  /*6600*/  IMAD.X R191, R155, 0x1, R4, P1 ;  /* 0x000000019bbf7824 */ /* 0x000fca00008e0604 */
[----:B------:R0:W2:Y:S02]  /*6610*/  @!P0 LDG.E.U16 R192, desc[UR10][R190.64] ;  /* 0x0000000abec08981 */ /* 0x0000a4000c1e1500 */
[----:B0-----:R-:W-:-:S05]  /*6620*/  IADD3 R190, P1, R219, R185, RZ ;  /* 0x000000b9dbbe7210 */ /* 0x001fca0007f3e0ff */
        /* <DEDUP_REMOVED lines=8> */
[----:B----4-:R-:W-:-:S05]  /*66b0*/  IADD3 R190, P1, R218, R185, RZ ;  /* 0x000000b9dabe7210 */ /* 0x010fca0007f3e0ff */
[----:B------:R-:W-:-:S05]  /*66c0*/  IMAD.X R191, R240, 0x1, R4, P1 ;  /* 0x00000001f0bf7824 */ /* 0x000fca00008e0604 */
[----:B------:R0:W4:Y:S02]  /*66d0*/  @!P0 LDG.E.U16 R209, desc[UR10][R190.64] ;  /* 0x0000000abed18981 */ /* 0x000124000c1e1500 */
[----:B0-----:R-:W-:-:S05]  /*66e0*/  IADD3 R190, P1, R22, R185, RZ ;  /* 0x000000b916be7210 */ /* 0x001fca0007f3e0ff */
[----:B------:R-:W-:-:S05]  /*66f0*/  IMAD.X R191, R23, 0x1, R4, P1 ;  /* 0x0000000117bf7824 */ /* 0x000fca00008e0604 */
[----:B------:R0:W4:Y:S02]  /*6700*/  @!P0 LDG.E.U16 R211, desc[UR10][R190.64] ;  /* 0x0000000abed38981 */ /* 0x000124000c1e1500 */
[----:B0-----:R-:W-:-:S05]  /*6710*/  IADD3 R190, P1, R237, R185, RZ ;  /* 0x000000b9edbe7210 */ /* 0x001fca0007f3e0ff */
[----:B------:R-:W-:-:S05]  /*6720*/  IMAD.X R191, R15, 0x1, R4, P1 ;  /* 0x000000010fbf7824 */ /* 0x000fca00008e0604 */
[----:B------:R3:W4:Y:S01]  /*6730*/  @!P0 LDG.E.U16 R212, desc[UR10][R190.64] ;  /* 0x0000000abed48981 */ /* 0x000722000c1e1500 */
[----:B------:R-:W-:Y:S02]  /*6740*/  PRMT R206, RZ, 0x7610, R206 ;  /* 0x00007610ffce7816 */ /* 0x000fe400000000ce */
[----:B------:R-:W-:Y:S01]  /*6750*/  PRMT R205, RZ, 0x7610, R205 ;  /* 0x00007610ffcd7816 */ /* 0x000fe200000000cd */
[----:B------:R0:W-:Y:S02]  /*6760*/  STS.U16 [R2+UR8+0xc00], R204 ;  /* 0x000c00cc02007988 */ /* 0x0001e40008000408 */
[----:B0-----:R-:W-:Y:S02]  /*6770*/  PRMT R204, RZ, 0x7610, R204 ;  /* 0x00007610ffcc7816 */ /* 0x001fe400000000cc */
[----:B------:R0:W-:Y:S02]  /*6780*/  STS.U16 [R2+UR8+0xe00], R203 ;  /* 0x000e00cb02007988 */ /* 0x0001e40008000408 */
[----:B0-----:R-:W-:-:S02]  /*6790*/  PRMT R203, RZ, 0x7610, R203 ;  /* 0x00007610ffcb7816 */ /* 0x001fc400000000cb */
[----:B---3--:R-:W-:-:S05]  /*67a0*/  IADD3 R190, P1, R0, R185, RZ ;  /* 0x000000b900be7210 */ /* 0x008fca0007f3e0ff */
[----:B------:R-:W-:-:S05]  /*67b0*/  IMAD.X R191, R236, 0x1, R4, P1 ;  /* 0x00000001ecbf7824 */ /* 0x000fca00008e0604 */
[----:B------:R0:W3:Y:S02]  /*67c0*/  @!P0 LDG.E.U16 R210, desc[UR10][R190.64] ;  /* 0x0000000abed28981 */ /* 0x0000e4000c1e1500 */
[----:B0-----:R-:W-:-:S05]  /*67d0*/  IADD3 R190, P1, R16, R185, RZ ;  /* 0x000000b910be7210 */ /* 0x001fca0007f3e0ff */
        /* <DEDUP_REMOVED lines=10> */
[----:B------:R0:W3:Y:S04]  /*6880*/  @!P0 LDG.E.U16 R203, desc[UR10][R190.64] ;  /* 0x0000000abecb8981 */ /* 0x0000e8000c1e1500 */
[----:B------:R1:W-:Y:S01]  /*6890*/  STS.U16 [R2+UR8+0x1000], R202 ;  /* 0x001000ca02007988 */ /* 0x0003e20008000408 */
[----:B0-----:R-:W-:Y:S02]  /*68a0*/  IADD3 R190, P1, R229, R185, RZ ;  /* 0x000000b9e5be7210 */ /* 0x001fe40007f3e0ff */
[----:B-1----:R-:W-:-:S03]  /*68b0*/  PRMT R202, RZ, 0x7610, R202 ;  /* 0x00007610ffca7816 */ /* 0x002fc600000000ca */
[----:B------:R-:W-:Y:S01]  /*68c0*/  IMAD.X R191, R5, 0x1, R4, P1 ;  /* 0x0000000105bf7824 */ /* 0x000fe200008e0604 */
[----:B------:R0:W-:Y:S04]  /*68d0*/  STS.U16 [R2+UR8+0x1200], R201 ;  /* 0x001200c902007988 */ /* 0x0001e80008000408 */
[----:B------:R2:W3:Y:S01]  /*68e0*/  @!P0 LDG.E.U16 R202, desc[UR10][R190.64] ;  /* 0x0000000abeca8981 */ /* 0x0004e2000c1e1500 */
[----:B0-----:R-:W-:Y:S02]  /*68f0*/  PRMT R201, RZ, 0x7610, R201 ;  /* 0x00007610ffc97816 */ /* 0x001fe400000000c9 */
[----:B--2---:R-:W-:-:S05]  /*6900*/  IADD3 R190, P1, R172, R185, RZ ;  /* 0x000000b9acbe7210 */ /* 0x004fca0007f3e0ff */
[----:B------:R-:W-:Y:S01]  /*6910*/  IMAD.X R191, R228, 0x1, R4, P1 ;  /* 0x00000001e4bf7824 */ /* 0x000fe200008e0604 */
[----:B------:R0:W-:Y:S04]  /*6920*/  STS.U16 [R2+UR8+0x1400], R200 ;  /* 0x001400c802007988 */ /* 0x0001e80008000408 */
[----:B------:R1:W2:Y:S01]  /*6930*/  @!P0 LDG.E.U16 R201, desc[UR10][R190.64] ;  /* 0x0000000abec98981 */ /* 0x0002a2000c1e1500 */
[----:B0-----:R-:W-:Y:S02]  /*6940*/  PRMT R200, RZ, 0x7610, R200 ;  /* 0x00007610ffc87816 */ /* 0x001fe400000000c8 */
[----:B-1----:R-:W-:-:S05]  /*6950*/  IADD3 R190, P1, R167, R185, RZ ;  /* 0x000000b9a7be7210 */ /* 0x002fca0007f3e0ff */
        /* <DEDUP_REMOVED lines=56> */
[----:B----4-:R0:W-:Y:S04]  /*6ce0*/  STS.U16 [R2+UR8+0x2c00], R209 ;  /* 0x002c00d102007988 */ /* 0x0101e80008000408 */
[----:B------:R1:W4:Y:S01]  /*6cf0*/  @!P0 LDG.E.U16 R208, desc[UR10][R190.64] ;  /* 0x0000000abed08981 */ /* 0x000322000c1e1500 */
[----:B0-----:R-:W-:Y:S02]  /*6d00*/  PRMT R209, RZ, 0x7610, R209 ;  /* 0x00007610ffd17816 */ /* 0x001fe400000000d1 */
[----:B-1----:R-:W-:-:S05]  /*6d10*/  IADD3 R190, P1, R170, R185, RZ ;  /* 0x000000b9aabe7210 */ /* 0x002fca0007f3e0ff */
[----:B------:R-:W-:Y:S01]  /*6d20*/  IMAD.X R191, R171, 0x1, R4, P1 ;  /* 0x00000001abbf7824 */ /* 0x000fe200008e0604 */
[----:B------:R0:W-:Y:S04]  /*6d30*/  STS.U16 [R2+UR8+0x2e00], R211 ;  /* 0x002e00d302007988 */ /* 0x0001e80008000408 */
        /* <DEDUP_REMOVED lines=9> */
[----:B---3--:R0:W-:Y:S04]  /*6dd0*/  STS.U16 [R2+UR8+0x3200], R210 ;  /* 0x003200d202007988 */ /* 0x0081e80008000408 */
[----:B------:R1:W3:Y:S01]  /*6de0*/  @!P0 LDG.E.U16 R212, desc[UR10][R190.64] ;  /* 0x0000000abed48981 */ /* 0x0002e2000c1e1500 */
[----:B0-----:R-:W-:Y:S02]  /*6df0*/  PRMT R210, RZ, 0x7610, R210 ;  /* 0x00007610ffd27816 */ /* 0x001fe400000000d2 */
[----:B-1----:R-:W-:-:S05]  /*6e00*/  IADD3 R190, P1, R164, R185, RZ ;  /* 0x000000b9a4be7210 */ /* 0x002fca0007f3e0ff */
[----:B------:R-:W-:Y:S01]  /*6e10*/  IMAD.X R191, R165, 0x1, R4, P1 ;  /* 0x00000001a5bf7824 */ /* 0x000fe200008e0604 */
[----:B------:R0:W-:Y:S04]  /*6e20*/  STS.U16 [R2+UR8+0x3400], R206 ;  /* 0x003400ce02007988 */ /* 0x0001e80008000408 */
        /* <DEDUP_REMOVED lines=18> */
[----:B------:R-:W-:-:S05]  /*6f50*/  IMAD.X R191, R152, 0x1, R4, P1 ;  /* 0x0000000198bf7824 */ /* 0x000fca00008e0604 */
[----:B------:R0:W3:Y:S04]  /*6f60*/  @!P0 LDG.E.U16 R203, desc[UR10][R190.64] ;  /* 0x0000000abecb8981 */ /* 0x0000e8000c1e1500 */
[----:B------:R1:W-:Y:S01]  /*6f70*/  STS.U16 [R2+UR8+0x3c00], R202 ;  /* 0x003c00ca02007988 */ /* 0x0003e20008000408 */
[----:B0-----:R-:W-:Y:S02]  /*6f80*/  IADD3 R190, P1, R179, R185, RZ ;  /* 0x000000b9b3be7210 */ /* 0x001fe40007f3e0ff */
[----:B-1----:R-:W-:-:S03]  /*6f90*/  PRMT R202, RZ, 0x7610, R202 ;  /* 0x00007610ffca7816 */ /* 0x002fc600000000ca */
[----:B------:R-:W-:Y:S01]  /*6fa0*/  IMAD.X R191, R242, 0x1, R4, P1 ;  /* 0x00000001f2bf7824 */ /* 0x000fe200008e0604 */
[----:B--2---:R0:W-:Y:S04]  /*6fb0*/  STS.U16 [R2+UR8+0x3e00], R201 ;  /* 0x003e00c902007988 */ /* 0x0041e80008000408 */
        /* <DEDUP_REMOVED lines=47> */
[----:B-1----:R-:W-:Y:S01]  /*72b0*/  IADD3 R190, P1, R7, R185, RZ ;  /* 0x000000b907be7210 */ /* 0x002fe20007f3e0ff */
[----:B------:R0:W-:Y:S04]  /*72c0*/  STS.U16 [R174+UR8+0x3f00], R186 ;  /* 0x003f00baae007988 */ /* 0x0001e80008000408 */
[----:B------:R-:W-:Y:S01]  /*72d0*/  IMAD.X R191, R8, 0x1, R4, P1 ;  /* 0x0000000108bf7824 */ /* 0x000fe200008e0604 */
[----:B------:R1:W-:Y:S04]  /*72e0*/  STS.U16 [R174+UR8+0x1300], R187 ;  /* 0x001300bbae007988 */ /* 0x0003e80008000408 */
[----:B------:R1:W-:Y:S01]  /*72f0*/  STS.U16 [R174+UR8+0x1500], R207 ;  /* 0x001500cfae007988 */ /* 0x0003e20008000408 */
[----:B0-----:R-:W-:-:S03]  /*7300*/  IMAD.MOV.U32 R186, RZ, RZ, R168 ;  /* 0x000000ffffba7224 */ /* 0x001fc600078e00a8 */
[----:B------:R0:W2:Y:S04]  /*7310*/  @!P0 LDG.E.U16 R192, desc[UR10][R190.64] ;  /* 0x0000000abec08981 */ /* 0x0000a8000c1e1500 */
[----:B----4-:R4:W-:Y:S01]  /*7320*/  STS.U16 [R174+UR8+0x1700], R208 ;  /* 0x001700d0ae007988 */ /* 0x0109e20008000408 */
[----:B-1----:R-:W-:-:S03]  /*7330*/  IMAD.MOV.U32 R187, RZ, RZ, R167 ;  /* 0x000000ffffbb7224 */ /* 0x002fc600078e00a7 */
[----:B------:R1:W-:Y:S01]  /*7340*/  STS.U16 [R174+UR8+0x1900], R209 ;  /* 0x001900d1ae007988 */ /* 0x0003e20008000408 */
[----:B0-----:R-:W-:-:S03]  /*7350*/  IMAD.MOV.U32 R191, RZ, RZ, R160 ;  /* 0x000000ffffbf7224 */ /* 0x001fc600078e00a0 */
[----:B------:R-:W2:Y:S01]  /*7360*/  LDL.LU R160, [R1+0x12c] ;  /* 0x00012c0001a07983 */ /* 0x000ea20000300800 */
[----:B------:R-:W-:-:S03]  /*7370*/  IMAD.MOV.U32 R190, RZ, RZ, R249 ;  /* 0x000000ffffbe7224 */ /* 0x000fc600078e00f9 */
[----:B------:R0:W-:Y:S01]  /*7380*/  STS.U16 [R174+UR8+0x1b00], R211 ;  /* 0x001b00d3ae007988 */ /* 0x0001e20008000408 */
[----:B------:R-:W-:-:S03]  /*7390*/  IMAD.MOV.U32 R207, RZ, RZ, R252 ;  /* 0x000000ffffcf7224 */ /* 0x000fc600078e00fc */
[----:B------:R-:W2:Y:S01]  /*73a0*/  LDL.LU R249, [R1+0x128] ;  /* 0x0001280001f97983 */ /* 0x000ea20000300800 */
[----:B----4-:R-:W-:-:S03]  /*73b0*/  IMAD.MOV.U32 R208, RZ, RZ, R222 ;  /* 0x000000ffffd07224 */ /* 0x010fc600078e00de */
[----:B---3--:R3:W-:Y:S01]  /*73c0*/  STS.U16 [R174+UR8+0x1d00], R212 ;  /* 0x001d00d4ae007988 */ /* 0x0087e20008000408 */
[----:B-1----:R-:W-:-:S03]  /*73d0*/  IMAD.MOV.U32 R209, RZ, RZ, R166 ;  /* 0x000000ffffd17224 */ /* 0x002fc600078e00a6 */
[----:B------:R-:W4:Y:S01]  /*73e0*/  LDL.LU R168, [R1+0x124] ;  /* 0x0001240001a87983 */ /* 0x000f220000300800 */
[----:B0-----:R-:W-:-:S03]  /*73f0*/  IMAD.MOV.U32 R211, RZ, RZ, R181 ;  /* 0x000000ffffd37224 */ /* 0x001fc600078e00b5 */
[----:B------:R-:W4:Y:S01]  /*7400*/  LDL.LU R167, [R1+0x120] ;  /* 0x0001200001a77983 */ /* 0x000f220000300800 */
[----:B---3--:R-:W-:-:S03]  /*7410*/  LOP3.LUT R212, R2, 0x20, RZ, 0x3c, !PT ;  /* 0x0000002002d47812 */ /* 0x008fc600078e3cff */
[----:B------:R-:W3:Y:S04]  /*7420*/  LDL.LU R252, [R1+0x11c] ;  /* 0x00011c0001fc7983 */ /* 0x000ee80000300800 */
[----:B------:R-:W3:Y:S04]  /*7430*/  LDL.LU R222, [R1+0x118] ;  /* 0x0001180001de7983 */ /* 0x000ee80000300800 */
[----:B------:R-:W3:Y:S04]  /*7440*/  LDL.LU R166, [R1+0x114] ;  /* 0x0001140001a67983 */ /* 0x000ee80000300800 */
[----:B------:R-:W3:Y:S04]  /*7450*/  LDL.LU R181, [R1+0x110] ;  /* 0x0001100001b57983 */ /* 0x000ee80000300800 */
[----:B------:R0:W-:Y:S04]  /*7460*/  STS.U16 [R212+UR8+0x1f00], R210 ;  /* 0x001f00d2d4007988 */ /* 0x0001e80008000408 */
[----:B------:R-:W3:Y:S04]  /*7470*/  LDL.LU R174, [R1+0x10c] ;  /* 0x00010c0001ae7983 */ /* 0x000ee80000300800 */
[----:B------:R1:W-:Y:S01]  /*7480*/  STS.U16 [R212+UR8+0x2100], R206 ;  /* 0x002100ced4007988 */ /* 0x0003e20008000408 */
[----:B0-----:R-:W-:-:S03]  /*7490*/  IMAD.MOV.U32 R210, RZ, RZ, R173 ;  /* 0x000000ffffd27224 */ /* 0x001fc600078e00ad */
[----:B------:R-:W3:Y:S04]  /*74a0*/  LDL.LU R173, [R1+0x108] ;  /* 0x0001080001ad7983 */ /* 0x000ee80000300800 */
[----:B------:R0:W-:Y:S01]  /*74b0*/  STS.U16 [R212+UR8+0x2300], R205 ;  /* 0x002300cdd4007988 */ /* 0x0001e20008000408 */
[----:B-1----:R-:W-:-:S03]  /*74c0*/  IMAD.MOV.U32 R206, RZ, RZ, R214 ;  /* 0x000000ffffce7224 */ /* 0x002fc600078e00d6 */
[----:B------:R-:W3:Y:S04]  /*74d0*/  LDL.LU R214, [R1+0x104] ;  /* 0x0001040001d67983 */ /* 0x000ee80000300800 */
[----:B------:R1:W-:Y:S01]  /*74e0*/  STS.U16 [R212+UR8+0x2500], R204 ;  /* 0x002500ccd4007988 */ /* 0x0003e20008000408 */
[----:B0-----:R-:W-:-:S03]  /*74f0*/  IMAD.MOV.U32 R205, RZ, RZ, R223 ;  /* 0x000000ffffcd7224 */ /* 0x001fc600078e00df */
[----:B------:R-:W3:Y:S04]  /*7500*/  LDL.LU R223, [R1+0x100] ;  /* 0x0001000001df7983 */ /* 0x000ee80000300800 */
[----:B------:R0:W-:Y:S01]  /*7510*/  STS.U16 [R212+UR8+0x2700], R203 ;  /* 0x002700cbd4007988 */ /* 0x0001e20008000408 */
[----:B-1----:R-:W-:-:S03]  /*7520*/  IMAD.MOV.U32 R204, RZ, RZ, R156 ;  /* 0x000000ffffcc7224 */ /* 0x002fc600078e009c */
[----:B------:R-:W4:Y:S01]  /*7530*/  LDL.LU R156, [R1+0xfc] ;  /* 0x0000fc00019c7983 */ /* 0x000f220000300800 */
[----:B0-----:R-:W-:-:S03]  /*7540*/  IMAD.MOV.U32 R203, RZ, RZ, R227 ;  /* 0x000000ffffcb7224 */ /* 0x001fc600078e00e3 */
[----:B------:R-:W3:Y:S04]  /*7550*/  LDL.LU R227, [R1+0xf8] ;  /* 0x0000f80001e37983 */ /* 0x000ee80000300800 */
[----:B--2---:R0:W-:Y:S02]  /*7560*/  STS.U16 [R212+UR8+0x2900], R202 ;  /* 0x002900cad4007988 */ /* 0x0041e40008000408 */
[----:B0-----:R-:W-:Y:S02]  /*7570*/  IMAD.MOV.U32 R202, RZ, RZ, R184 ;  /* 0x000000ffffca7224 */ /* 0x001fe400078e00b8 */
[----:B------:R-:W0:Y:S01]  /*7580*/  LDC R184, c[0x0][0x23c] ;  /* 0x00008f00ffb87b82 */ /* 0x000e220000000800 */
[----:B------:R-:W-:Y:S04]  /*7590*/  STS.U16 [R212+UR8+0x2b00], R201 ;  /* 0x002b00c9d4007988 */ /* 0x000fe80008000408 */
[----:B------:R1:W-:Y:S01]  /*75a0*/  STS.U16 [R212+UR8+0x2d00], R200 ;  /* 0x002d00c8d4007988 */ /* 0x0003e20008000408 */
[----:B0-----:R-:W-:-:S02]  /*75b0*/  IMAD.SHL.U32 R184, R184, 0x20, RZ ;  /* 0x00000020b8b87824 */ /* 0x001fc400078e00ff */
[----:B-1----:R-:W-:Y:S02]  /*75c0*/  IMAD.MOV.U32 R200, RZ, RZ, R203 ;  /* 0x000000ffffc87224 */ /* 0x002fe400078e00cb */
[----:B------:R-:W-:Y:S01]  /*75d0*/  IMAD.MOV.U32 R203, RZ, RZ, R205 ;  /* 0x000000ffffcb7224 */ /* 0x000fe200078e00cd */
[----:B------:R0:W-:Y:S01]  /*75e0*/  STS.U16 [R212+UR8+0x2f00], R199 ;  /* 0x002f00c7d4007988 */ /* 0x0001e20008000408 */
[----:B------:R-:W-:Y:S02]  /*75f0*/  IMAD.MOV.U32 R205, RZ, RZ, R207 ;  /* 0x000000ffffcd7224 */ /* 0x000fe400078e00cf */
[----:B------:R-:W-:Y:S02]  /*7600*/  IMAD.MOV.U32 R207, RZ, RZ, R187 ;  /* 0x000000ffffcf7224 */ /* 0x000fe400078e00bb */
[----:B------:R-:W-:Y:S01]  /*7610*/  IMAD.MOV.U32 R187, RZ, RZ, R228 ;  /* 0x000000ffffbb7224 */ /* 0x000fe200078e00e4 */
[----:B------:R-:W-:Y:S01]  /*7620*/  STS.U16 [R212+UR8+0x3100], R198 ;  /* 0x003100c6d4007988 */ /* 0x000fe20008000408 */
[----:B------:R-:W-:-:S02]  /*7630*/  IMAD.MOV.U32 R201, RZ, RZ, R202 ;  /* 0x000000ffffc97224 */ /* 0x000fc400078e00ca */
[----:B------:R-:W-:Y:S01]  /*7640*/  IMAD.MOV.U32 R202, RZ, RZ, R204 ;  /* 0x000000ffffca7224 */ /* 0x000fe200078e00cc */
[----:B------:R-:W-:Y:S01]  /*7650*/  STS.U16 [R212+UR8+0x3300], R197 ;  /* 0x003300c5d4007988 */ /* 0x000fe20008000408 */
[----:B0-----:R-:W-:Y:S02]  /*7660*/  IMAD.MOV.U32 R199, RZ, RZ, R190 ;  /* 0x000000ffffc77224 */ /* 0x001fe400078e00be */
[----:B------:R-:W-:Y:S01]  /*7670*/  IMAD.MOV.U32 R204, RZ, RZ, R191 ;  /* 0x000000ffffcc7224 */ /* 0x000fe200078e00bf */
[----:B------:R-:W-:Y:S04]  /*7680*/  STS.U16 [R212+UR8+0x3500], R196 ;  /* 0x003500c4d4007988 */ /* 0x000fe80008000408 */
[----:B------:R-:W-:Y:S04]  /*7690*/  STS.U16 [R212+UR8+0x3700], R195 ;  /* 0x003700c3d4007988 */ /* 0x000fe80008000408 */
[----:B------:R0:W-:Y:S01]  /*76a0*/  STS.U16 [R212+UR8+0x3900], R194 ;  /* 0x003900c2d4007988 */ /* 0x0001e20008000408 */
[----:B------:R-:W-:Y:S01]  /*76b0*/  UMOV UR16, UR4 ;  /* 0x0000000400107c82 */ /* 0x000fe20008000000 */
[----:B------:R-:W-:Y:S01]  /*76c0*/  UMOV UR17, 0x40000040 ;  /* 0x4000004000117882 */ /* 0x000fe20000000000 */
[----:B------:R-:W-:Y:S01]  /*76d0*/  UMOV UR18, UR6 ;  /* 0x0000000600127c82 */ /* 0x000fe20008000000 */
[----:B------:R-:W-:Y:S01]  /*76e0*/  UMOV UR19, 0x80000020 ;  /* 0x8000002000137882 */ /* 0x000fe20000000000 */
[----:B0-----:R-:W0:Y:S01]  /*76f0*/  LDC R194, c[0x0][0x238] ;  /* 0x00008e00ffc27b82 */ /* 0x001e220000000800 */
[----:B------:R1:W-:Y:S04]  /*7700*/  STS.U16 [R212+UR8+0x3b00], R193 ;  /* 0x003b00c1d4007988 */ /* 0x0003e80008000408 */
[----:B------:R2:W-:Y:S01]  /*7710*/  STS.U16 [R212+UR8+0x3d00], R192 ;  /* 0x003d00c0d4007988 */ /* 0x0005e20008000408 */
[----:B-1----:R-:W-:Y:S01]  /*7720*/  IMAD.MOV.U32 R193, RZ, RZ, R5 ;  /* 0x000000ffffc17224 */ /* 0x002fe200078e0005 */
[----:B------:R1:W-:Y:S06]  /*7730*/  MEMBAR.ALL.CTA ;  /* 0x0000000000007992 */ /* 0x0003ec0000008000 */
[----:B-1----:R-:W1:Y:S01]  /*7740*/  FENCE.VIEW.ASYNC.S ;  /* 0x00000000000073c6 */ /* 0x002e620000000000 */
[----:B--2---:R-:W-:-:S02]  /*7750*/  IMAD.MOV.U32 R212, RZ, RZ, R186 ;  /* 0x000000ffffd47224 */ /* 0x004fc400078e00ba */
[----:B------:R-:W-:Y:S02]  /*7760*/  IMAD.MOV.U32 R186, RZ, RZ, R172 ;  /* 0x000000ffffba7224 */ /* 0x000fe400078e00ac */
[----:B------:R-:W2:Y:S02]  /*7770*/  LDL.LU R172, [R1+0xf4] ;  /* 0x0000f40001ac7983 */ /* 0x000ea40000300800 */
[----:B------:R-:W-:-:S04]  /*7780*/  IMAD.WIDE R186, R184, 0x2, R186 ;  /* 0x00000002b8ba7825 */ /* 0x000fc800078e02ba */
[----:B------:R-:W-:Y:S01]  /*7790*/  IMAD.MOV.U32 R228, RZ, RZ, R187 ;  /* 0x000000ffffe47224 */ /* 0x000fe200078e00bb */
[----:B------:R0:W-:Y:S01]  /*77a0*/  STL [R1+0x48], R186 ;  /* 0x000048ba01007387 */ /* 0x0001e20000100800 */
[----:B----4-:R-:W-:Y:S01]  /*77b0*/  IMAD.MOV.U32 R191, RZ, RZ, R156 ;  /* 0x000000ffffbf7224 */ /* 0x010fe200078e009c */
[----:B-1----:R-:W-:Y:S01]  /*77c0*/  BAR.SYNC.DEFER_BLOCKING 0x0 ;  /* 0x0000000000007b1d */ /* 0x002fe20000010000 */
[----:B0-----:R-:W-:Y:S02]  /*77d0*/  IMAD.MOV.U32 R186, RZ, RZ, R3 ;  /* 0x000000ffffba7224 */ /* 0x001fe400078e0003 */
[----:B------:R-:W-:Y:S02]  /*77e0*/  IMAD.MOV.U32 R187, RZ, RZ, R230 ;  /* 0x000000ffffbb7224 */ /* 0x000fe400078e00e6 */
[----:B---3--:R-:W-:Y:S01]  /*77f0*/  IMAD.MOV.U32 R190, RZ, RZ, R227 ;  /* 0x000000ffffbe7224 */ /* 0x008fe200078e00e3 */
[----:B------:R-:W3:Y:S01]  /*7800*/  LDL.LU R3, [R1+0xf0] ;  /* 0x0000f00001037983 */ /* 0x000ee20000300800 */
[----:B------:R-:W-:-:S04]  /*7810*/  IMAD.WIDE R186, R184, 0x2, R186 ;  /* 0x00000002b8ba7825 */ /* 0x000fc800078e02ba */
[----:B------:R-:W-:Y:S01]  /*7820*/  IMAD.WIDE R190, R184, 0x2, R190 ;  /* 0x00000002b8be7825 */ /* 0x000fe200078e02be */
[----:B------:R0:W-:Y:S03]  /*7830*/  STL [R1+0x4c], R186 ;  /* 0x00004cba01007387 */ /* 0x0001e60000100800 */
[----:B------:R-:W-:Y:S02]  /*7840*/  IMAD.MOV.U32 R230, RZ, RZ, R187 ;  /* 0x000000ffffe67224 */ /* 0x000fe400078e00bb */
[----:B------:R-:W-:Y:S02]  /*7850*/  IMAD.MOV.U32 R227, RZ, RZ, R190 ;  /* 0x000000ffffe37224 */ /* 0x000fe400078e00be */
[----:B------:R-:W-:Y:S02]  /*7860*/  IMAD.MOV.U32 R156, RZ, RZ, R191 ;  /* 0x000000ffff9c7224 */ /* 0x000fe400078e00bf */
[----:B------:R-:W-:-:S02]  /*7870*/  IMAD.MOV.U32 R190, RZ, RZ, R7 ;  /* 0x000000ffffbe7224 */ /* 0x000fc400078e0007 */
[----:B------:R-:W-:Y:S02]  /*7880*/  IMAD.MOV.U32 R191, RZ, RZ, R8 ;  /* 0x000000ffffbf7224 */ /* 0x000fe400078e0008 */
[----:B0-----:R-:W-:Y:S02]  /*7890*/  IMAD.MOV.U32 R186, RZ, RZ, R177 ;  /* 0x000000ffffba7224 */ /* 0x001fe400078e00b1 */
[----:B------:R-:W-:Y:S01]  /*78a0*/  IMAD.MOV.U32 R187, RZ, RZ, R232 ;  /* 0x000000ffffbb7224 */ /* 0x000fe200078e00e8 */
[----:B------:R-:W4:Y:S01]  /*78b0*/  LDL.LU R177, [R1+0xec] ;  /* 0x0000ec0001b17983 */ /* 0x000f220000300800 */
[----:B------:R-:W-:-:S04]  /*78c0*/  IMAD.WIDE R190, R184, 0x2, R190 ;  /* 0x00000002b8be7825 */ /* 0x000fc800078e02be */
[----:B------:R-:W-:-:S04]  /*78d0*/  IMAD.WIDE R186, R184, 0x2, R186 ;  /* 0x00000002b8ba7825 */ /* 0x000fc800078e02ba */
[----:B------:R-:W-:Y:S01]  /*78e0*/  IMAD.MOV.U32 R7, RZ, RZ, R190 ;  /* 0x000000ffff077224 */ /* 0x000fe200078e00be */
[----:B------:R0:W-:Y:S01]  /*78f0*/  STL [R1+0x50], R186 ;  /* 0x000050ba01007387 */ /* 0x0001e20000100800 */
[----:B------:R-:W-:Y:S02]  /*7900*/  IMAD.MOV.U32 R8, RZ, RZ, R191 ;  /* 0x000000ffff087224 */ /* 0x000fe400078e00bf */
[----:B------:R-:W-:Y:S02]  /*7910*/  IMAD.MOV.U32 R232, RZ, RZ, R187 ;  /* 0x000000ffffe87224 */ /* 0x000fe400078e00bb */
[----:B------:R-:W-:Y:S02]  /*7920*/  IMAD.MOV.U32 R190, RZ, RZ, R231 ;  /* 0x000000ffffbe7224 */ /* 0x000fe400078e00e7 */
[----:B------:R-:W-:Y:S02]  /*7930*/  IMAD.MOV.U32 R191, RZ, RZ, R6 ;  /* 0x000000ffffbf7224 */ /* 0x000fe400078e0006 */
[----:B0-----:R-:W-:-:S02]  /*7940*/  IMAD.MOV.U32 R186, RZ, RZ, R217 ;  /* 0x000000ffffba7224 */ /* 0x001fc400078e00d9 */
        /* <DEDUP_REMOVED lines=10> */
[----:B------:R-:W-:-:S04]  /*79f0*/  IMAD.WIDE R190, R184, 0x2, R190 ;  /* 0x00000002b8be7825 */ /* 0x000fc800078e02be */
[----:B0-----:R-:W-:Y:S02]  /*7a00*/  IMAD.MOV.U32 R186, RZ, RZ, R0 ;  /* 0x000000ffffba7224 */ /* 0x001fe400078e0000 */
[----:B------:R-:W-:Y:S01]  /*7a10*/  IMAD.MOV.U32 R187, RZ, RZ, R236 ;  /* 0x000000ffffbb7224 */ /* 0x000fe200078e00ec */
[----:B------:R-:W4:Y:S01]  /*7a20*/  LDL.LU R0, [R1+0xe4] ;  /* 0x0000e40001007983 */ /* 0x000f220000300800 */
[----:B------:R-:W-:-:S04]  /*7a30*/  IMAD.WIDE R186, R184, 0x2, R186 ;  /* 0x00000002b8ba7825 */ /* 0x000fc800078e02ba */
[----:B------:R-:W-:Y:S02]  /*7a40*/  IMAD.MOV.U32 R13, RZ, RZ, R190 ;  /* 0x000000ffff0d7224 */ /* 0x000fe400078e00be */
[----:B------:R-:W-:Y:S01]  /*7a50*/  IMAD.MOV.U32 R14, RZ, RZ, R191 ;  /* 0x000000ffff0e7224 */ /* 0x000fe200078e00bf */
[----:B------:R0:W-:Y:S01]  /*7a60*/  STL [R1+0x58], R186 ;  /* 0x000058ba01007387 */ /* 0x0001e20000100800 */
[----:B------:R-:W-:Y:S02]  /*7a70*/  IMAD.MOV.U32 R190, RZ, RZ, R235 ;  /* 0x000000ffffbe7224 */ /* 0x000fe400078e00eb */
[----:B------:R-:W-:Y:S02]  /*7a80*/  IMAD.MOV.U32 R191, RZ, RZ, R12 ;  /* 0x000000ffffbf7224 */ /* 0x000fe400078e000c */
[----:B------:R-:W-:Y:S02]  /*7a90*/  IMAD.MOV.U32 R236, RZ, RZ, R187 ;  /* 0x000000ffffec7224 */ /* 0x000fe400078e00bb */
[----:B------:R-:W-:-:S04]  /*7aa0*/  IMAD.WIDE R190, R184, 0x2, R190 ;  /* 0x00000002b8be7825 */ /* 0x000fc800078e02be */
[----:B0-----:R-:W-:Y:S02]  /*7ab0*/  IMAD.MOV.U32 R186, RZ, RZ, R226 ;  /* 0x000000ffffba7224 */ /* 0x001fe400078e00e2 */
[----:B------:R-:W-:Y:S01]  /*7ac0*/  IMAD.MOV.U32 R187, RZ, RZ, R238 ;  /* 0x000000ffffbb7224 */ /* 0x000fe200078e00ee */
[----:B------:R-:W4:Y:S01]  /*7ad0*/  LDL.LU R226, [R1+0xe0] ;  /* 0x0000e00001e27983 */ /* 0x000f220000300800 */
[----:B------:R-:W-:Y:S02]  /*7ae0*/  IMAD.MOV.U32 R235, RZ, RZ, R190 ;  /* 0x000000ffffeb7224 */ /* 0x000fe400078e00be */
[----:B------:R-:W-:-:S04]  /*7af0*/  IMAD.WIDE R186, R184, 0x2, R186 ;  /* 0x00000002b8ba7825 */ /* 0x000fc800078e02ba */
[----:B------:R-:W-:Y:S02]  /*7b00*/  IMAD.MOV.U32 R12, RZ, RZ, R191 ;  /* 0x000000ffff0c7224 */ /* 0x000fe400078e00bf */
[----:B------:R-:W-:Y:S02]  /*7b10*/  IMAD.MOV.U32 R190, RZ, RZ, R19 ;  /* 0x000000ffffbe7224 */ /* 0x000fe400078e0013 */
[----:B------:R-:W-:Y:S01]  /*7b20*/  IMAD.MOV.U32 R191, RZ, RZ, R20 ;  /* 0x000000ffffbf7224 */ /* 0x000fe200078e0014 */
[----:B------:R0:W-:Y:S01]  /*7b30*/  STL [R1+0x5c], R186 ;  /* 0x00005cba01007387 */ /* 0x0001e20000100800 */
[----:B------:R-:W-:Y:S02]  /*7b40*/  IMAD.MOV.U32 R238, RZ, RZ, R187 ;  /* 0x000000ffffee7224 */ /* 0x000fe400078e00bb */
[----:B------:R-:W-:-:S04]  /*7b50*/  IMAD.WIDE R190, R184, 0x2, R190 ;  /* 0x00000002b8be7825 */ /* 0x000fc800078e02be */
[----:B------:R-:W-:Y:S02]  /*7b60*/  IMAD.MOV.U32 R19, RZ, RZ, R190 ;  /* 0x000000ffff137224 */ /* 0x000fe400078e00be */
[----:B0-----:R-:W-:Y:S02]  /*7b70*/  IMAD.MOV.U32 R186, RZ, RZ, R218 ;  /* 0x000000ffffba7224 */ /* 0x001fe400078e00da */
[----:B------:R-:W-:Y:S01]  /*7b80*/  IMAD.MOV.U32 R187, RZ, RZ, R240 ;  /* 0x000000ffffbb7224 */ /* 0x000fe200078e00f0 */
[----:B------:R-:W4:Y:S01]  /*7b90*/  LDL.LU R218, [R1+0xdc] ;  /* 0x0000dc0001da7983 */ /* 0x000f220000300800 */
[----:B------:R-:W-:Y:S02]  /*7ba0*/  IMAD.MOV.U32 R20, RZ, RZ, R191 ;  /* 0x000000ffff147224 */ /* 0x000fe400078e00bf */
[----:B------:R-:W-:-:S04]  /*7bb0*/  IMAD.WIDE R186, R184, 0x2, R186 ;  /* 0x00000002b8ba7825 */ /* 0x000fc800078e02ba */
        /* <DEDUP_REMOVED lines=17> */
[----:B------:R-:W-:Y:S02]  /*7cd0*/  IMAD.MOV.U32 R154, RZ, RZ, R191 ;  /* 0x000000ffff9a7224 */ /* 0x000fe400078e00bf */
[----:B0-----:R-:W-:Y:S02]  /*7ce0*/  IMAD.MOV.U32 R186, RZ, RZ, R219 ;  /* 0x000000ffffba7224 */ /* 0x001fe400078e00db */
[----:B------:R-:W-:Y:S01]  /*7cf0*/  IMAD.MOV.U32 R187, RZ, RZ, R244 ;  /* 0x000000ffffbb7224 */ /* 0x000fe200078e00f4 */
[----:B------:R-:W4:Y:S01]  /*7d00*/  LDL.LU R219, [R1+0xd4] ;  /* 0x0000d40001db7983 */ /* 0x000f220000300800 */
[----:B------:R-:W-:Y:S02]  /*7d10*/  IMAD.MOV.U32 R190, RZ, RZ, R243 ;  /* 0x000000ffffbe7224 */ /* 0x000fe400078e00f3 */
[----:B------:R-:W-:-:S02]  /*7d20*/  IMAD.MOV.U32 R191, RZ, RZ, R152 ;  /* 0x000000ffffbf7224 */ /* 0x000fc400078e0098 */
[----:B------:R-:W-:-:S04]  /*7d30*/  IMAD.WIDE R186, R184, 0x2, R186 ;  /* 0x00000002b8ba7825 */ /* 0x000fc800078e02ba */
[----:B------:R-:W-:Y:S01]  /*7d40*/  IMAD.MOV.U32 R192, RZ, RZ, R229 ;  /* 0x000000ffffc07224 */ /* 0x000fe200078e00e5 */
[----:B------:R0:W-:Y:S01]  /*7d50*/  STL [R1+0x68], R186 ;  /* 0x000068ba01007387 */ /* 0x0001e20000100800 */
[----:B------:R-:W-:-:S04]  /*7d60*/  IMAD.WIDE R190, R184, 0x2, R190 ;  /* 0x00000002b8be7825 */ /* 0x000fc800078e02be */
[----:B------:R-:W-:Y:S02]  /*7d70*/  IMAD.MOV.U32 R244, RZ, RZ, R187 ;  /* 0x000000fffff47224 */ /* 0x000fe400078e00bb */
[----:B------:R-:W-:-:S04]  /*7d80*/  IMAD.WIDE R192, R184, 0x2, R192 ;  /* 0x00000002b8c07825 */ /* 0x000fc800078e02c0 */
[----:B0-----:R-:W-:Y:S02]  /*7d90*/  IMAD.MOV.U32 R186, RZ, RZ, R188 ;  /* 0x000000ffffba7224 */ /* 0x001fe400078e00bc */
[----:B------:R-:W-:Y:S01]  /*7da0*/  IMAD.MOV.U32 R187, RZ, RZ, R246 ;  /* 0x000000ffffbb7224 */ /* 0x000fe200078e00f6 */
[----:B------:R-:W4:Y:S01]  /*7db0*/  LDL.LU R188, [R1+0xd0] ;  /* 0x0000d00001bc7983 */ /* 0x000f220000300800 */
[----:B------:R-:W-:Y:S02]  /*7dc0*/  IMAD.MOV.U32 R243, RZ, RZ, R190 ;  /* 0x000000fffff37224 */ /* 0x000fe400078e00be */
[----:B------:R-:W-:Y:S02]  /*7dd0*/  IMAD.MOV.U32 R152, RZ, RZ, R191 ;  /* 0x000000ffff987224 */ /* 0x000fe400078e00bf */
[----:B------:R-:W-:Y:S02]  /*7de0*/  IMAD.MOV.U32 R190, RZ, RZ, R245 ;  /* 0x000000ffffbe7224 */ /* 0x000fe400078e00f5 */
[----:B------:R-:W-:-:S02]  /*7df0*/  IMAD.MOV.U32 R191, RZ, RZ, R155 ;  /* 0x000000ffffbf7224 */ /* 0x000fc400078e009b */
[----:B------:R-:W-:Y:S02]  /*7e00*/  IMAD.MOV.U32 R229, RZ, RZ, R192 ;  /* 0x000000ffffe57224 */ /* 0x000fe400078e00c0 */
[----:B------:R-:W-:Y:S02]  /*7e10*/  IMAD.MOV.U32 R5, RZ, RZ, R193 ;  /* 0x000000ffff057224 */ /* 0x000fe400078e00c1 */
[----:B------:R-:W-:-:S04]  /*7e20*/  IMAD.WIDE R186, R184, 0x2, R186 ;  /* 0x00000002b8ba7825 */ /* 0x000fc800078e02ba */
[----:B------:R-:W-:Y:S02]  /*7e30*/  IMAD.MOV.U32 R192, RZ, RZ, R233 ;  /* 0x000000ffffc07224 */ /* 0x000fe400078e00e9 */
[----:B------:R-:W-:Y:S02]  /*7e40*/  IMAD.MOV.U32 R193, RZ, RZ, R9 ;  /* 0x000000ffffc17224 */ /* 0x000fe400078e0009 */
[C---:B------:R-:W-:Y:S01]  /*7e50*/  IMAD.WIDE R190, R184.reuse, 0x2, R190 ;  /* 0x00000002b8be7825 */ /* 0x040fe200078e02be */
[----:B------:R0:W-:Y:S03]  /*7e60*/  STL [R1+0x6c], R186 ;  /* 0x00006cba01007387 */ /* 0x0001e60000100800 */
[----:B------:R-:W-:-:S04]  /*7e70*/  IMAD.WIDE R192, R184, 0x2, R192 ;  /* 0x00000002b8c07825 */ /* 0x000fc800078e02c0 */
[----:B------:R-:W-:Y:S02]  /*7e80*/  IMAD.MOV.U32 R246, RZ, RZ, R187 ;  /* 0x000000fffff67224 */ /* 0x000fe400078e00bb */
[----:B------:R-:W-:Y:S02]  /*7e90*/  IMAD.MOV.U32 R245, RZ, RZ, R190 ;  /* 0x000000fffff57224 */ /* 0x000fe400078e00be */
[----:B------:R-:W-:Y:S02]  /*7ea0*/  IMAD.MOV.U32 R155, RZ, RZ, R191 ;  /* 0x000000ffff9b7224 */ /* 0x000fe400078e00bf */
[----:B0-----:R-:W-:Y:S02]  /*7eb0*/  IMAD.MOV.U32 R186, RZ, RZ, R189 ;  /* 0x000000ffffba7224 */ /* 0x001fe400078e00bd */
[----:B------:R-:W-:Y:S01]  /*7ec0*/  IMAD.MOV.U32 R187, RZ, RZ, R248 ;  /* 0x000000ffffbb7224 */ /* 0x000fe200078e00f8 */
[----:B------:R-:W4:Y:S01]  /*7ed0*/  LDL.LU R189, [R1+0xcc] ;  /* 0x0000cc0001bd7983 */ /* 0x000f220000300800 */
[----:B------:R-:W-:-:S02]  /*7ee0*/  IMAD.MOV.U32 R190, RZ, RZ, R161 ;  /* 0x000000ffffbe7224 */ /* 0x000fc400078e00a1 */
[----:B------:R-:W-:Y:S02]  /*7ef0*/  IMAD.MOV.U32 R191, RZ, RZ, R162 ;  /* 0x000000ffffbf7224 */ /* 0x000fe400078e00a2 */
[----:B------:R-:W-:Y:S02]  /*7f00*/  IMAD.MOV.U32 R233, RZ, RZ, R192 ;  /* 0x000000ffffe97224 */ /* 0x000fe400078e00c0 */
[----:B------:R-:W-:Y:S02]  /*7f10*/  IMAD.MOV.U32 R9, RZ, RZ, R193 ;  /* 0x000000ffff097224 */ /* 0x000fe400078e00c1 */
[----:B------:R-:W-:Y:S02]  /*7f20*/  IMAD.MOV.U32 R192, RZ, RZ, R237 ;  /* 0x000000ffffc07224 */ /* 0x000fe400078e00ed */
[----:B------:R-:W-:Y:S02]  /*7f30*/  IMAD.MOV.U32 R193, RZ, RZ, R15 ;  /* 0x000000ffffc17224 */ /* 0x000fe400078e000f */
[----:B------:R-:W-:-:S04]  /*7f40*/  IMAD.WIDE R186, R184, 0x2, R186 ;  /* 0x00000002b8ba7825 */ /* 0x000fc800078e02ba */
[C---:B------:R-:W-:Y:S01]  /*7f50*/  IMAD.WIDE R190, R184.reuse, 0x2, R190 ;  /* 0x00000002b8be7825 */ /* 0x040fe200078e02be */
[----:B------:R0:W-:Y:S03]  /*7f60*/  STL [R1+0x70], R186 ;  /* 0x000070ba01007387 */ /* 0x0001e60000100800 */
[----:B------:R-:W-:-:S04]  /*7f70*/  IMAD.WIDE R192, R184, 0x2, R192 ;  /* 0x00000002b8c07825 */ /* 0x000fc800078e02c0 */
[----:B------:R-:W-:Y:S02]  /*7f80*/  IMAD.MOV.U32 R248, RZ, RZ, R187 ;  /* 0x000000fffff87224 */ /* 0x000fe400078e00bb */
[----:B------:R-:W-:Y:S02]  /*7f90*/  IMAD.MOV.U32 R161, RZ, RZ, R190 ;  /* 0x000000ffffa17224 */ /* 0x000fe400078e00be */
[----:B------:R-:W-:Y:S02]  /*7fa0*/  IMAD.MOV.U32 R162, RZ, RZ, R191 ;  /* 0x000000ffffa27224 */ /* 0x000fe400078e00bf */
[----:B0-----:R-:W-:Y:S02]  /*7fb0*/  IMAD.MOV.U32 R186, RZ, RZ, R199 ;  /* 0x000000ffffba7224 */ /* 0x001fe400078e00c7 */
[----:B------:R-:W-:Y:S02]  /*7fc0*/  IMAD.MOV.U32 R187, RZ, RZ, R250 ;  /* 0x000000ffffbb7224 */ /* 0x000fe400078e00fa */
        /* <DEDUP_REMOVED lines=13> */
[----:B------:R-:W-:Y:S02]  /*80a0*/  IMAD.MOV.U32 R190, RZ, RZ, R167 ;  /* 0x000000ffffbe7224 */ /* 0x000fe400078e00a7 */
[----:B------:R-:W-:Y:S02]  /*80b0*/  IMAD.MOV.U32 R191, RZ, RZ, R168 ;  /* 0x000000ffffbf7224 */ /* 0x000fe400078e00a8 */
[----:B0-----:R-:W-:-:S02]  /*80c0*/  IMAD.MOV.U32 R186, RZ, RZ, R222 ;  /* 0x000000ffffba7224 */ /* 0x001fc400078e00de */
[----:B------:R-:W-:Y:S01]  /*80d0*/  IMAD.MOV.U32 R187, RZ, RZ, R252 ;  /* 0x000000ffffbb7224 */ /* 0x000fe200078e00fc */
[----:B------:R-:W4:Y:S01]  /*80e0*/  LDL.LU R222, [R1+0xc8] ;  /* 0x0000c80001de7983 */ /* 0x000f220000300800 */
[----:B------:R-:W-:Y:S02]  /*80f0*/  IMAD.MOV.U32 R241, RZ, RZ, R192 ;  /* 0x000000fffff17224 */ /* 0x000fe400078e00c0 */
[----:B------:R-:W-:Y:S02]  /*8100*/  IMAD.MOV.U32 R21, RZ, RZ, R193 ;  /* 0x000000ffff157224 */ /* 0x000fe400078e00c1 */
[----:B------:R-:W-:Y:S02]  /*8110*/  IMAD.MOV.U32 R192, RZ, RZ, R247 ;  /* 0x000000ffffc07224 */ /* 0x000fe400078e00f7 */
[----:B------:R-:W-:Y:S02]  /*8120*/  IMAD.MOV.U32 R193, RZ, RZ, R157 ;  /* 0x000000ffffc17224 */ /* 0x000fe400078e009d */
[----:B------:R-:W-:-:S04]  /*8130*/  IMAD.WIDE R190, R184, 0x2, R190 ;  /* 0x00000002b8be7825 */ /* 0x000fc800078e02be */
[----:B------:R-:W-:-:S04]  /*8140*/  IMAD.WIDE R186, R184, 0x2, R186 ;  /* 0x00000002b8ba7825 */ /* 0x000fc800078e02ba */
[----:B------:R-:W-:Y:S01]  /*8150*/  IMAD.WIDE R192, R184, 0x2, R192 ;  /* 0x00000002b8c07825 */ /* 0x000fe200078e02c0 */
[----:B------:R0:W-:Y:S03]  /*8160*/  STL [R1+0x78], R186 ;  /* 0x000078ba01007387 */ /* 0x0001e60000100800 */
[----:B------:R-:W-:Y:S02]  /*8170*/  IMAD.MOV.U32 R167, RZ, RZ, R190 ;  /* 0x000000ffffa77224 */ /* 0x000fe400078e00be */
[----:B------:R-:W-:Y:S02]  /*8180*/  IMAD.MOV.U32 R168, RZ, RZ, R191 ;  /* 0x000000ffffa87224 */ /* 0x000fe400078e00bf */
[----:B------:R-:W-:Y:S02]  /*8190*/  IMAD.MOV.U32 R252, RZ, RZ, R187 ;  /* 0x000000fffffc7224 */ /* 0x000fe400078e00bb */
[----:B------:R-:W-:-:S02]  /*81a0*/  IMAD.MOV.U32 R190, RZ, RZ, R181 ;  /* 0x000000ffffbe7224 */ /* 0x000fc400078e00b5 */
[----:B------:R-:W-:Y:S01]  /*81b0*/  IMAD.MOV.U32 R191, RZ, RZ, R166 ;  /* 0x000000ffffbf7224 */ /* 0x000fe200078e00a6 */
[----:B------:R-:W4:Y:S01]  /*81c0*/  LDL.LU R181, [R1+0xc4] ;  /* 0x0000c40001b57983 */ /* 0x000f220000300800 */
[----:B------:R-:W-:Y:S02]  /*81d0*/  IMAD.MOV.U32 R247, RZ, RZ, R192 ;  /* 0x000000fffff77224 */ /* 0x000fe400078e00c0 */
[----:B------:R-:W-:Y:S02]  /*81e0*/  IMAD.MOV.U32 R157, RZ, RZ, R193 ;  /* 0x000000ffff9d7224 */ /* 0x000fe400078e00c1 */
[----:B0-----:R-:W-:Y:S02]  /*81f0*/  IMAD.MOV.U32 R186, RZ, RZ, R201 ;  /* 0x000000ffffba7224 */ /* 0x001fe400078e00c9 */
[----:B------:R-:W-:Y:S02]  /*8200*/  IMAD.MOV.U32 R187, RZ, RZ, R200 ;  /* 0x000000ffffbb7224 */ /* 0x000fe400078e00c8 */
[----:B------:R-:W-:-:S02]  /*8210*/  IMAD.MOV.U32 R192, RZ, RZ, R251 ;  /* 0x000000ffffc07224 */ /* 0x000fc400078e00fb */
[----:B------:R-:W-:Y:S02]  /*8220*/  IMAD.MOV.U32 R193, RZ, RZ, R163 ;  /* 0x000000ffffc17224 */ /* 0x000fe400078e00a3 */
[----:B------:R-:W-:-:S04]  /*8230*/  IMAD.WIDE R190, R184, 0x2, R190 ;  /* 0x00000002b8be7825 */ /* 0x000fc800078e02be */
[C---:B------:R-:W-:Y:S01]  /*8240*/  IMAD.WIDE R186, R184.reuse, 0x2, R186 ;  /* 0x00000002b8ba7825 */ /* 0x040fe200078e02ba */
[----:B------:R-:W-:Y:S03]  /*8250*/  STL [R1], R190 ;  /* 0x000000be01007387 */ /* 0x000fe60000100800 */
[----:B------:R-:W-:Y:S01]  /*8260*/  IMAD.WIDE R192, R184, 0x2, R192 ;  /* 0x00000002b8c07825 */ /* 0x000fe200078e02c0 */
[----:B------:R0:W-:Y:S03]  /*8270*/  STL [R1+0x7c], R186 ;  /* 0x00007cba01007387 */ /* 0x0001e60000100800 */
[----:B------:R-:W-:Y:S01]  /*8280*/  IMAD.MOV.U32 R251, RZ, RZ, R192 ;  /* 0x000000fffffb7224 */ /* 0x000fe200078e00c0 */
[----:B------:R1:W-:Y:S01]  /*8290*/  STL [R1+0x4], R187 ;  /* 0x000004bb01007387 */ /* 0x0003e20000100800 */
[----:B------:R-:W-:-:S02]  /*82a0*/  IMAD.MOV.U32 R163, RZ, RZ, R193 ;  /* 0x000000ffffa37224 */ /* 0x000fc400078e00c1 */
[----:B------:R-:W-:Y:S02]  /*82b0*/  IMAD.MOV.U32 R192, RZ, RZ, R205 ;  /* 0x000000ffffc07224 */ /* 0x000fe400078e00cd */
[----:B------:R-:W-:Y:S02]  /*82c0*/  IMAD.MOV.U32 R193, RZ, RZ, R169 ;  /* 0x000000ffffc17224 */ /* 0x000fe400078e00a9 */
[----:B0-----:R-:W-:Y:S02]  /*82d0*/  IMAD.MOV.U32 R186, RZ, RZ, R223 ;  /* 0x000000ffffba7224 */ /* 0x001fe400078e00df */
[----:B-1----:R-:W-:Y:S02]  /*82e0*/  IMAD.MOV.U32 R187, RZ, RZ, R214 ;  /* 0x000000ffffbb7224 */ /* 0x002fe400078e00d6 */
[C---:B------:R-:W-:Y:S01]  /*82f0*/  IMAD.WIDE R192, R184.reuse, 0x2, R192 ;  /* 0x00000002b8c07825 */ /* 0x040fe200078e02c0 */
[----:B------:R-:W4:Y:S03]  /*8300*/  LDL.LU R214, [R1+0xc0] ;  /* 0x0000c00001d67983 */ /* 0x000f260000300800 */
[----:B------:R-:W-:Y:S01]  /*8310*/  IMAD.WIDE R186, R184, 0x2, R186 ;  /* 0x00000002b8ba7825 */ /* 0x000fe200078e02ba */
[----:B------:R-:W4:Y:S04]  /*8320*/  LDL.LU R223, [R1+0xbc] ;  /* 0x0000bc0001df7983 */ /* 0x000f280000300800 */
[----:B------:R3:W-:Y:S04]  /*8330*/  STL [R1+0x8], R192 ;  /* 0x000008c001007387 */ /* 0x0007e80000100800 */
[----:B------:R0:W-:Y:S04]  /*8340*/  STL [R1+0x80], R186 ;  /* 0x000080ba01007387 */ /* 0x0001e80000100800 */
[----:B------:R1:W-:Y:S04]  /*8350*/  STL [R1+0xc], R187 ;  /* 0x00000cbb01007387 */ /* 0x0003e80000100800 */
[----:B------:R-:W4:Y:S01]  /*8360*/  LDL.LU R205, [R1+0x20] ;  /* 0x0000200001cd7983 */ /* 0x000f220000300800 */
[----:B------:R-:W-:-:S02]  /*8370*/  IMAD.MOV.U32 R166, RZ, RZ, R191 ;  /* 0x000000ffffa67224 */ /* 0x000fc400078e00bf */
[----:B------:R-:W-:Y:S02]  /*8380*/  IMAD.MOV.U32 R190, RZ, RZ, R173 ;  /* 0x000000ffffbe7224 */ /* 0x000fe400078e00ad */
[----:B------:R-:W-:Y:S02]  /*8390*/  IMAD.MOV.U32 R191, RZ, RZ, R174 ;  /* 0x000000ffffbf7224 */ /* 0x000fe400078e00ae */
[----:B------:R-:W-:Y:S02]  /*83a0*/  IMAD.MOV.U32 R169, RZ, RZ, R193 ;  /* 0x000000ffffa97224 */ /* 0x000fe400078e00c1 */
[----:B---3--:R-:W-:Y:S02]  /*83b0*/  IMAD.MOV.U32 R192, RZ, RZ, R3 ;  /* 0x000000ffffc07224 */ /* 0x008fe400078e0003 */
[----:B--2---:R-:W-:Y:S01]  /*83c0*/  IMAD.MOV.U32 R193, RZ, RZ, R172 ;  /* 0x000000ffffc17224 */ /* 0x004fe200078e00ac */
[----:B------:R-:W2:Y:S01]  /*83d0*/  LDL.LU R3, [R1+0xb8] ;  /* 0x0000b80001037983 */ /* 0x000ea20000300800 */
[----:B------:R-:W-:-:S04]  /*83e0*/  IMAD.WIDE R190, R184, 0x2, R190 ;  /* 0x00000002b8be7825 */ /* 0x000fc800078e02be */
[----:B0-----:R-:W-:Y:S02]  /*83f0*/  IMAD.MOV.U32 R186, RZ, RZ, R203 ;  /* 0x000000ffffba7224 */ /* 0x001fe400078e00cb */
[----:B-1----:R-:W-:Y:S02]  /*8400*/  IMAD.MOV.U32 R187, RZ, RZ, R202 ;  /* 0x000000ffffbb7224 */ /* 0x002fe400078e00ca */
[----:B------:R-:W-:-:S04]  /*8410*/  IMAD.WIDE R192, R184, 0x2, R192 ;  /* 0x00000002b8c07825 */ /* 0x000fc800078e02c0 */
[----:B------:R-:W-:Y:S02]  /*8420*/  IMAD.MOV.U32 R173, RZ, RZ, R190 ;  /* 0x000000ffffad7224 */ /* 0x000fe400078e00be */
[----:B------:R-:W-:Y:S02]  /*8430*/  IMAD.MOV.U32 R174, RZ, RZ, R191 ;  /* 0x000000ffffae7224 */ /* 0x000fe400078e00bf */
[----:B------:R-:W-:Y:S01]  /*8440*/  IMAD.WIDE R186, R184, 0x2, R186 ;  /* 0x00000002b8ba7825 */ /* 0x000fe200078e02ba */
[----:B------:R0:W-:Y:S03]  /*8450*/  STL [R1+0x10], R192 ;  /* 0x000010c001007387 */ /* 0x0001e60000100800 */
[----:B------:R-:W-:Y:S02]  /*8460*/  IMAD.MOV.U32 R190, RZ, RZ, R216 ;  /* 0x000000ffffbe7224 */ /* 0x000fe400078e00d8 */
[----:B------:R-:W-:Y:S01]  /*8470*/  IMAD.MOV.U32 R191, RZ, RZ, R176 ;  /* 0x000000ffffbf7224 */ /* 0x000fe200078e00b0 */
[----:B------:R4:W-:Y:S01]  /*8480*/  STL [R1+0x84], R186 ;  /* 0x000084ba01007387 */ /* 0x0009e20000100800 */
[----:B------:R-:W-:-:S02]  /*8490*/  IMAD.MOV.U32 R172, RZ, RZ, R193 ;  /* 0x000000ffffac7224 */ /* 0x000fc400078e00c1 */
[----:B------:R-:W-:Y:S01]  /*84a0*/  IMAD.WIDE R190, R184, 0x2, R190 ;  /* 0x00000002b8be7825 */ /* 0x000fe200078e02be */
[----:B------:R1:W-:Y:S01]  /*84b0*/  STL [R1+0x14], R187 ;  /* 0x000014bb01007387 */ /* 0x0003e20000100800 */
[----:B------:R-:W-:Y:S02]  /*84c0*/  WARPGROUP.ARRIVE ;  /* 0x00000000000079c5 */ /* 0x000fe40000000000 */
[----:B0-----:R-:W-:Y:S02]  /*84d0*/  IMAD.MOV.U32 R192, RZ, RZ, R204 ;  /* 0x000000ffffc07224 */ /* 0x001fe400078e00cc */
[----:B------:R-:W-:Y:S02]  /*84e0*/  IMAD.MOV.U32 R193, RZ, RZ, R175 ;  /* 0x000000ffffc17224 */ /* 0x000fe400078e00af */
[----:B----4-:R-:W-:Y:S01]  /*84f0*/  IMAD.MOV.U32 R186, RZ, RZ, R226 ;  /* 0x000000ffffba7224 */ /* 0x010fe200078e00e2 */
[----:B------:R-:W-:Y:S01]  /*8500*/  HGMMA.64x256x16.F32 R24, gdesc[UR16].tnspA, R24 ;  /* 0x23e00000101879f0 */ /* 0x000fe20008700818 */
[----:B-1----:R-:W-:-:S02]  /*8510*/  IMAD.MOV.U32 R187, RZ, RZ, R0 ;  /* 0x000000ffffbb7224 */ /* 0x002fc400078e0000 */
[----:B------:R-:W-:Y:S01]  /*8520*/  IMAD.MOV.U32 R216, RZ, RZ, R190 ;  /* 0x000000ffffd87224 */ /* 0x000fe200078e00be */
[----:B------:R-:W3:Y:S01]  /*8530*/  LDL.LU R0, [R1+0xb4] ;  /* 0x0000b40001007983 */ /* 0x000ee20000300800 */
[----:B------:R-:W-:Y:S02]  /*8540*/  IMAD.MOV.U32 R176, RZ, RZ, R191 ;  /* 0x000000ffffb07224 */ /* 0x000fe400078e00bf */
[----:B------:R-:W-:Y:S01]  /*8550*/  IMAD.MOV.U32 R190, RZ, RZ, R217 ;  /* 0x000000ffffbe7224 */ /* 0x000fe200078e00d9 */
[----:B------:R-:W4:Y:S01]  /*8560*/  LDL.LU R226, [R1+0xb0] ;  /* 0x0000b00001e27983 */ /* 0x000f220000300800 */
[----:B------:R-:W-:Y:S02]  /*8570*/  IMAD.MOV.U32 R191, RZ, RZ, R177 ;  /* 0x000000ffffbf7224 */ /* 0x000fe400078e00b1 */
[----:B------:R-:W-:-:S04]  /*8580*/  IMAD.WIDE R192, R184, 0x2, R192 ;  /* 0x00000002b8c07825 */ /* 0x000fc800078e02c0 */
[C---:B------:R-:W-:Y:S01]  /*8590*/  IMAD.WIDE R186, R184.reuse, 0x2, R186 ;  /* 0x00000002b8ba7825 */ /* 0x040fe200078e02ba */
[----:B------:R-:W-:Y:S03]  /*85a0*/  STL [R1+0x18], R192 ;  /* 0x000018c001007387 */ /* 0x000fe60000100800 */
[----:B------:R-:W-:Y:S01]  /*85b0*/  IMAD.WIDE R190, R184, 0x2, R190 ;  /* 0x00000002b8be7825 */ /* 0x000fe200078e02be */
[----:B------:R-:W-:Y:S03]  /*85c0*/  STL [R1+0x88], R186 ;  /* 0x000088ba01007387 */ /* 0x000fe60000100800 */
[----:B------:R-:W-:Y:S01]  /*85d0*/  IMAD.MOV.U32 R217, RZ, RZ, R190 ;  /* 0x000000ffffd97224 */ /* 0x000fe200078e00be */
[----:B------:R0:W-:Y:S01]  /*85e0*/  STL [R1+0x1c], R187 ;  /* 0x00001cbb01007387 */ /* 0x0001e20000100800 */
[----:B------:R-:W-:-:S02]  /*85f0*/  IMAD.MOV.U32 R177, RZ, RZ, R191 ;  /* 0x000000ffffb17224 */ /* 0x000fc400078e00bf */
[----:B------:R-:W-:Y:S02]  /*8600*/  IMAD.MOV.U32 R190, RZ, RZ, R210 ;  /* 0x000000ffffbe7224 */ /* 0x000fe400078e00d2 */
[----:B------:R-:W-:Y:S02]  /*8610*/  IMAD.MOV.U32 R191, RZ, RZ, R206 ;  /* 0x000000ffffbf7224 */ /* 0x000fe400078e00ce */
[----:B0-----:R-:W-:Y:S02]  /*8620*/  IMAD.MOV.U32 R187, RZ, RZ, R218 ;  /* 0x000000ffffbb7224 */ /* 0x001fe400078e00da */
[----:B------:R-:W-:Y:S01]  /*8630*/  IMAD.WIDE R190, R184, 0x2, R190 ;  /* 0x00000002b8be7825 */ /* 0x000fe200078e02be */
[----:B------:R-:W-:Y:S03]  /*8640*/  HGMMA.64x256x16.F32 R24, gdesc[UR12].tnspA, R24, gsb0 ;  /* 0x23e000000c1879f0 */ /* 0x000fe60008000818 */
[----:B------:R-:W-:-:S04]  /*8650*/  IMAD.MOV.U32 R186, RZ, RZ, R205 ;  /* 0x000000ffffba7224 */ /* 0x000fc800078e00cd */
[----:B------:R-:W-:-:S04]  /*8660*/  IMAD.WIDE R186, R184, 0x2, R186 ;  /* 0x00000002b8ba7825 */ /* 0x000fc800078e02ba */
[----:B------:R-:W-:Y:S01]  /*8670*/  IMAD.MOV.U32 R218, RZ, RZ, R187 ;  /* 0x000000ffffda7224 */ /* 0x000fe200078e00bb */
[----:B------:R0:W-:Y:S04]  /*8680*/  STL [R1+0x20], R186 ;  /* 0x000020ba01007387 */ /* 0x0001e80000100800 */
[----:B------:R1:W-:Y:S04]  /*8690*/  STL [R1+0x8c], R190 ;  /* 0x00008cbe01007387 */ /* 0x0003e80000100800 */
[----:B------:R2:W-:Y:S01]  /*86a0*/  STL [R1+0x24], R191 ;  /* 0x000024bf01007387 */ /* 0x0005e20000100800 */
[----:B0-----:R-:W-:-:S02]  /*86b0*/  IMAD.MOV.U32 R186, RZ, RZ, R212 ;  /* 0x000000ffffba7224 */ /* 0x001fc400078e00d4 */
[----:B------:R-:W-:Y:S02]  /*86c0*/  IMAD.MOV.U32 R187, RZ, RZ, R220 ;  /* 0x000000ffffbb7224 */ /* 0x000fe400078e00dc */
[----:B-1----:R-:W-:Y:S02]  /*86d0*/  IMAD.MOV.U32 R190, RZ, RZ, R189 ;  /* 0x000000ffffbe7224 */ /* 0x002fe400078e00bd */
[----:B--2---:R-:W-:Y:S02]  /*86e0*/  IMAD.MOV.U32 R191, RZ, RZ, R188 ;  /* 0x000000ffffbf7224 */ /* 0x004fe400078e00bc */
[C---:B------:R-:W-:Y:S01]  /*86f0*/  IMAD.WIDE R186, R184.reuse, 0x2, R186 ;  /* 0x00000002b8ba7825 */ /* 0x040fe200078e02ba */
[----:B------:R-:W2:Y:S03]  /*8700*/  LDL.LU R188, [R1+0xac] ;  /* 0x0000ac0001bc7983 */ /* 0x000ea60000300800 */
[----:B------:R-:W-:Y:S01]  /*8710*/  IMAD.WIDE R190, R184, 0x2, R190 ;  /* 0x00000002b8be7825 */ /* 0x000fe200078e02be */
[----:B------:R-:W2:Y:S04]  /*8720*/  LDL.LU R189, [R1+0xa8] ;  /* 0x0000a80001bd7983 */ /* 0x000ea80000300800 */
[----:B------:R0:W-:Y:S04]  /*8730*/  STL [R1+0x28], R186 ;  /* 0x000028ba01007387 */ /* 0x0001e80000100800 */
[----:B------:R1:W-:Y:S04]  /*8740*/  STL [R1+0x90], R190 ;  /* 0x000090be01007387 */ /* 0x0003e80000100800 */
[----:B------:R3:W-:Y:S01]  /*8750*/  STL [R1+0x2c], R191 ;  /* 0x00002cbf01007387 */ /* 0x0007e20000100800 */
[----:B0-----:R-:W-:-:S03]  /*8760*/  IMAD.MOV.U32 R186, RZ, RZ, R181 ;  /* 0x000000ffffba7224 */ /* 0x001fc600078e00b5 */
[----:B------:R-:W2:Y:S01]  /*8770*/  LDL.LU R181, [R1+0xa4] ;  /* 0x0000a40001b57983 */ /* 0x000ea20000300800 */
[----:B------:R-:W-:Y:S02]  /*8780*/  IMAD.MOV.U32 R220, RZ, RZ, R187 ;  /* 0x000000ffffdc7224 */ /* 0x000fe400078e00bb */
[----:B------:R-:W-:Y:S02]  /*8790*/  IMAD.MOV.U32 R187, RZ, RZ, R222 ;  /* 0x000000ffffbb7224 */ /* 0x000fe400078e00de */
[----:B-1----:R-:W-:Y:S02]  /*87a0*/  IMAD.MOV.U32 R190, RZ, RZ, R209 ;  /* 0x000000ffffbe7224 */ /* 0x002fe400078e00d1 */
[----:B---3--:R-:W-:Y:S02]  /*87b0*/  IMAD.MOV.U32 R191, RZ, RZ, R211 ;  /* 0x000000ffffbf7224 */ /* 0x008fe400078e00d3 */
[----:B------:R-:W-:-:S04]  /*87c0*/  IMAD.WIDE R186, R184, 0x2, R186 ;  /* 0x00000002b8ba7825 */ /* 0x000fc800078e02ba */
[----:B------:R-:W-:Y:S01]  /*87d0*/  IMAD.WIDE R190, R184, 0x2, R190 ;  /* 0x00000002b8be7825 */ /* 0x000fe200078e02be */
[----:B------:R0:W-:Y:S03]  /*87e0*/  STL [R1+0x30], R186 ;  /* 0x000030ba01007387 */ /* 0x0001e60000100800 */
[----:B------:R-:W-:Y:S01]  /*87f0*/  IMAD.MOV.U32 R222, RZ, RZ, R187 ;  /* 0x000000ffffde7224 */ /* 0x000fe200078e00bb */
[----:B------:R1:W-:Y:S04]  /*8800*/  STL [R1+0x94], R190 ;  /* 0x000094be01007387 */ /* 0x0003e80000100800 */
[----:B------:R3:W-:Y:S01]  /*8810*/  STL [R1+0x34], R191 ;  /* 0x000034bf01007387 */ /* 0x0007e20000100800 */
[----:B0-----:R-:W-:-:S02]  /*8820*/  IMAD.MOV.U32 R186, RZ, RZ, R208 ;  /* 0x000000ffffba7224 */ /* 0x001fc400078e00d0 */
[----:B------:R-:W-:Y:S02]  /*8830*/  IMAD.MOV.U32 R187, RZ, RZ, R224 ;  /* 0x000000ffffbb7224 */ /* 0x000fe400078e00e0 */
[----:B-1----:R-:W-:Y:S02]  /*8840*/  IMAD.MOV.U32 R190, RZ, RZ, R0 ;  /* 0x000000ffffbe7224 */ /* 0x002fe400078e0000 */
[----:B---3--:R-:W-:Y:S01]  /*8850*/  IMAD.MOV.U32 R191, RZ, RZ, R3 ;  /* 0x000000ffffbf7224 */ /* 0x008fe200078e0003 */
[----:B------:R-:W0:Y:S01]  /*8860*/  S2R R0, SR_TID.X ;  /* 0x0000000000007919 */ /* 0x000e220000002100 */
[----:B------:R-:W-:Y:S01]  /*8870*/  IMAD.WIDE R186, R184, 0x2, R186 ;  /* 0x00000002b8ba7825 */ /* 0x000fe200078e02ba */
[----:B------:R1:W5:Y:S03]  /*8880*/  LDL.LU R3, [R1+0xa0] ;  /* 0x0000a00001037983 */ /* 0x0003660000300800 */
[----:B------:R-:W-:-:S02]  /*8890*/  IMAD.MOV.U32 R175, RZ, RZ, R193 ;  /* 0x000000ffffaf7224 */ /* 0x000fc400078e00c1 */
[C---:B------:R-:W-:Y:S01]  /*88a0*/  IMAD.WIDE R190, R184.reuse, 0x2, R190 ;  /* 0x00000002b8be7825 */ /* 0x040fe200078e02be */
[----:B------:R3:W-:Y:S03]  /*88b0*/  STL [R1+0x38], R186 ;  /* 0x000038ba01007387 */ /* 0x0007e60000100800 */
[----:B------:R-:W-:Y:S02]  /*88c0*/  IMAD.MOV.U32 R192, RZ, RZ, R215 ;  /* 0x000000ffffc07224 */ /* 0x000fe400078e00d7 */
[----:B------:R-:W-:Y:S01]  /*88d0*/  IMAD.MOV.U32 R193, RZ, RZ, R178 ;  /* 0x000000ffffc17224 */ /* 0x000fe200078e00b2 */
[----:B------:R4:W-:Y:S01]  /*88e0*/  STL [R1+0x98], R190 ;  /* 0x000098be01007387 */ /* 0x0009e20000100800 */
[----:B------:R-:W-:Y:S02]  /*88f0*/  IMAD.MOV.U32 R224, RZ, RZ, R187 ;  /* 0x000000ffffe07224 */ /* 0x000fe400078e00bb */
[----:B------:R-:W-:Y:S01]  /*8900*/  IMAD.WIDE R192, R184, 0x2, R192 ;  /* 0x00000002b8c07825 */ /* 0x000fe200078e02c0 */
[----:B------:R1:W-:Y:S03]  /*8910*/  STL [R1+0x3c], R191 ;  /* 0x00003cbf01007387 */ /* 0x0003e60000100800 */
[----:B---3--:R-:W-:-:S02]  /*8920*/  IMAD.MOV.U32 R186, RZ, RZ, R207 ;  /* 0x000000ffffba7224 */ /* 0x008fc400078e00cf */
[----:B------:R-:W-:Y:S02]  /*8930*/  IMAD.MOV.U32 R187, RZ, RZ, R225 ;  /* 0x000000ffffbb7224 */ /* 0x000fe400078e00e1 */
[----:B----4-:R-:W-:Y:S02]  /*8940*/  IMAD.MOV.U32 R190, RZ, RZ, R213 ;  /* 0x000000ffffbe7224 */ /* 0x010fe400078e00d5 */
[----:B-1----:R-:W-:Y:S02]  /*8950*/  IMAD.MOV.U32 R191, RZ, RZ, R226 ;  /* 0x000000ffffbf7224 */ /* 0x002fe400078e00e2 */
[----:B------:R-:W-:Y:S02]  /*8960*/  IMAD.MOV.U32 R215, RZ, RZ, R192 ;  /* 0x000000ffffd77224 */ /* 0x000fe400078e00c0 */
[----:B------:R-:W-:Y:S02]  /*8970*/  IMAD.MOV.U32 R178, RZ, RZ, R193 ;  /* 0x000000ffffb27224 */ /* 0x000fe400078e00c1 */
[----:B------:R-:W-:-:S02]  /*8980*/  IMAD.MOV.U32 R192, RZ, RZ, R219 ;  /* 0x000000ffffc07224 */ /* 0x000fc400078e00db */
[----:B------:R-:W-:Y:S02]  /*8990*/  IMAD.MOV.U32 R193, RZ, RZ, R179 ;  /* 0x000000ffffc17224 */ /* 0x000fe400078e00b3 */
[----:B------:R-:W-:-:S04]  /*89a0*/  IMAD.WIDE R186, R184, 0x2, R186 ;  /* 0x00000002b8ba7825 */ /* 0x000fc800078e02ba */
[C---:B------:R-:W-:Y:S01]  /*89b0*/  IMAD.WIDE R190, R184.reuse, 0x2, R190 ;  /* 0x00000002b8be7825 */ /* 0x040fe200078e02be */
[----:B------:R1:W-:Y:S03]  /*89c0*/  STL [R1+0x40], R186 ;  /* 0x000040ba01007387 */ /* 0x0003e60000100800 */
[----:B------:R-:W-:Y:S01]  /*89d0*/  IMAD.WIDE R192, R184, 0x2, R192 ;  /* 0x00000002b8c07825 */ /* 0x000fe200078e02c0 */
[----:B------:R1:W-:Y:S03]  /*89e0*/  STL [R1+0x44], R190 ;  /* 0x000044be01007387 */ /* 0x0003e60000100800 */
[----:B------:R-:W-:Y:S02]  /*89f0*/  IMAD.MOV.U32 R219, RZ, RZ, R192 ;  /* 0x000000ffffdb7224 */ /* 0x000fe400078e00c0 */
[----:B------:R-:W-:-:S02]  /*8a00*/  IMAD.MOV.U32 R179, RZ, RZ, R193 ;  /* 0x000000ffffb37224 */ /* 0x000fc400078e00c1 */
[----:B------:R-:W-:Y:S02]  /*8a10*/  IMAD.MOV.U32 R192, RZ, RZ, R221 ;  /* 0x000000ffffc07224 */ /* 0x000fe400078e00dd */
[----:B------:R-:W-:Y:S02]  /*8a20*/  IMAD.MOV.U32 R193, RZ, RZ, R180 ;  /* 0x000000ffffc17224 */ /* 0x000fe400078e00b4 */
[----:B------:R-:W-:-:S04]  /*8a30*/  IMAD.WIDE R192, R184, 0x2, R192 ;  /* 0x00000002b8c07825 */ /* 0x000fc800078e02c0 */
[----:B------:R-:W-:Y:S02]  /*8a40*/  IMAD.MOV.U32 R221, RZ, RZ, R192 ;  /* 0x000000ffffdd7224 */ /* 0x000fe400078e00c0 */
[----:B------:R-:W-:Y:S02]  /*8a50*/  IMAD.MOV.U32 R180, RZ, RZ, R193 ;  /* 0x000000ffffb47224 */ /* 0x000fe400078e00c1 */
[----:B------:R-:W-:Y:S02]  /*8a60*/  IMAD.MOV.U32 R192, RZ, RZ, R223 ;  /* 0x000000ffffc07224 */ /* 0x000fe400078e00df */
[----:B------:R-:W-:Y:S01]  /*8a70*/  IMAD.MOV.U32 R193, RZ, RZ, R214 ;  /* 0x000000ffffc17224 */ /* 0x000fe200078e00d6 */
[----:B0-----:R-:W-:Y:S01]  /*8a80*/  SHF.R.U32.HI R0, RZ, 0x6, R0 ;  /* 0x00000006ff007819 */ /* 0x001fe20000011600 */
[----:B------:R-:W-:Y:S01]  /*8a90*/  IMAD.SHL.U32 R194, R194, 0x20, RZ ;  /* 0x00000020c2c27824 */ /* 0x000fe200078e00ff */
[----:B------:R-:W-:Y:S01]  /*8aa0*/  UIADD3 UR9, UR9, -0x20, URZ ;  /* 0xffffffe009097890 */ /* 0x000fe2000fffe03f */
[----:B------:R-:W-:Y:S01]  /*8ab0*/  IMAD.WIDE R192, R184, 0x2, R192 ;  /* 0x00000002b8c07825 */ /* 0x000fe200078e02c0 */
[----:B------:R-:W-:-:S03]  /*8ac0*/  SGXT.U32 R0, R0, 0x1 ;  /* 0x000000010000781a */ /* 0x000fc60000000000 */
[----:B------:R-:W-:-:S04]  /*8ad0*/  IMAD.WIDE R10, R184, 0x2, R10 ;  /* 0x00000002b80a7825 */ /* 0x000fc800078e020a */
[----:B------:R-:W-:-:S04]  /*8ae0*/  IMAD.WIDE R16, R184, 0x2, R16 ;  /* 0x00000002b8107825 */ /* 0x000fc800078e0210 */
[----:B------:R-:W-:-:S04]  /*8af0*/  IMAD.WIDE R22, R184, 0x2, R22 ;  /* 0x00000002b8167825 */ /* 0x000fc800078e0216 */
[----:B------:R-:W-:-:S04]  /*8b00*/  IMAD.WIDE R182, R184, 0x2, R182 ;  /* 0x00000002b8b67825 */ /* 0x000fc800078e02b6 */
[----:B------:R-:W-:Y:S01]  /*8b10*/  IMAD.WIDE R158, R184, 0x2, R158 ;  /* 0x00000002b89e7825 */ /* 0x000fe200078e029e */
[----:B------:R-:W-:-:S03]  /*8b20*/  WARPGROUP.DEPBAR.LE gsb0, 0x0 ;  /* 0x00008000000079c5 */ /* 0x000fc60000010000 */
[----:B------:R-:W-:-:S04]  /*8b30*/  IMAD.WIDE R164, R184, 0x2, R164 ;  /* 0x00000002b8a47825 */ /* 0x000fc800078e02a4 */
[----:B------:R-:W-:-:S04]  /*8b40*/  IMAD.WIDE R170, R184, 0x2, R170 ;  /* 0x00000002b8aa7825 */ /* 0x000fc800078e02aa */
[----:B------:R-:W-:Y:S02]  /*8b50*/  IMAD.MOV.U32 R223, RZ, RZ, R192 ;  /* 0x000000ffffdf7224 */ /* 0x000fe400078e00c0 */
[----:B------:R-:W-:Y:S02]  /*8b60*/  IMAD.MOV.U32 R214, RZ, RZ, R193 ;  /* 0x000000ffffd67224 */ /* 0x000fe400078e00c1 */
[----:B------:R-:W-:Y:S02]  /*8b70*/  IMAD.MOV.U32 R225, RZ, RZ, R187 ;  /* 0x000000ffffe17224 */ /* 0x000fe400078e00bb */
[----:B------:R-:W-:Y:S02]  /*8b80*/  IMAD.MOV.U32 R226, RZ, RZ, R191 ;  /* 0x000000ffffe27224 */ /* 0x000fe400078e00bf */
[----:B--2---:R-:W-:-:S05]  /*8b90*/  VIADD R181, R181, 0xffffffff ;  /* 0xffffffffb5b57836 */ /* 0x004fca0000000000 */
[----:B------:R-:W-:Y:S01]  /*8ba0*/  ISETP.NE.U32.AND P0, PT, R181, RZ, PT ;  /* 0x000000ffb500720c */ /* 0x000fe20003f05070 */
[----:B------:R-:W-:-:S12]  /*8bb0*/  IMAD.WIDE R188, R194, 0x2, R188 ;  /* 0x00000002c2bc7825 */ /* 0x000fd800078e02bc */
[----:B-1----:R-:W-:Y:S05]  /*8bc0*/  @P0 BRA `(.L_x_1) ;  /* 0xffffffc400740947 */ /* 0x002fea000383ffff */
[----:B------:R-:W-:Y:S02]  /*8bd0*/  F2FP.F16.F32.PACK_AB R67, R71, R67 ;  /* 0x000000434743723e */ /* 0x000fe400000000ff */
[----:B------:R-:W-:Y:S02]  /*8be0*/  F2FP.F16.F32.PACK_AB R66, R70, R66 ;  /* 0x000000424642723e */ /* 0x000fe400000000ff */
[----:B------:R-:W-:Y:S02]  /*8bf0*/  F2FP.F16.F32.PACK_AB R65, R69, R65 ;  /* 0x000000414541723e */ /* 0x000fe400000000ff */
[----:B------:R-:W-:Y:S02]  /*8c00*/  F2FP.F16.F32.PACK_AB R64, R68, R64 ;  /* 0x000000404440723e */ /* 0x000fe400000000ff */
[----:B------:R-:W-:Y:S02]  /*8c10*/  F2FP.F16.F32.PACK_AB R59, R63, R59 ;  /* 0x0000003b3f3b723e */ /* 0x000fe400000000ff */
[----:B------:R-:W-:-:S02]  /*8c20*/  F2FP.F16.F32.PACK_AB R58, R62, R58 ;  /* 0x0000003a3e3a723e */ /* 0x000fc400000000ff */
        /* <DEDUP_REMOVED lines=57> */
[----:B------:R-:W-:-:S07]  /*8fc0*/  F2FP.F16.F32.PACK_AB R68, R28, R24 ;  /* 0x000000181c44723e */ /* 0x000fce00000000ff */
.L_x_0:
[----:B------:R-:W1:Y:S01]  /*8fd0*/  S2R R4, SR_TID.X ;  /* 0x0000000000047919 */ /* 0x000e620000002100 */
[C-C-:B-----5:R-:W-:Y:S01]  /*8fe0*/  LOP3.LUT R86, R3.reuse, 0xfe, R0.reuse, 0xfe, !PT ;  /* 0x000000fe03567812 */ /* 0x160fe200078efe00 */
[----:B------:R-:W-:Y:S01]  /*8ff0*/  ULDC.64 UR4, c[0x0][0x228] ;  /* 0x00008a0000047ab9 */ /* 0x000fe20000000a00 */
[C---:B------:R-:W-:Y:S01]  /*9000*/  LOP3.LUT R111, R3.reuse, R0, RZ, 0xfc, !PT ;  /* 0x00000000036f7212 */ /* 0x040fe200078efcff */
[----:B------:R-:W2:Y:S01]  /*9010*/  LDL.LU R208, [R1+0x9c] ;  /* 0x00009c0001d07983 */ /* 0x000ea20000300800 */
[C-C-:B------:R-:W-:Y:S01]  /*9020*/  LOP3.LUT R209, R3.reuse, 0x2, R0.reuse, 0xfe, !PT ;  /* 0x0000000203d17812 */ /* 0x140fe200078efe00 */
[----:B------:R-:W3:Y:S01]  /*9030*/  LDC R202, c[0x0][0x248] ;  /* 0x00009200ffca7b82 */ /* 0x000ee20000000800 */
[C-C-:B------:R-:W-:Y:S01]  /*9040*/  LOP3.LUT R109, R3.reuse, 0x4, R0.reuse, 0xfe, !PT ;  /* 0x00000004036d7812 */ /* 0x140fe200078efe00 */
[----:B------:R-:W-:Y:S01]  /*9050*/  ULDC UR6, c[0x0][0x22c] ;  /* 0x00008b0000067ab9 */ /* 0x000fe20000000800 */
[C-C-:B------:R-:W-:Y:S01]  /*9060*/  LOP3.LUT R201, R3.reuse, 0x6, R0.reuse, 0xfe, !PT ;  /* 0x0000000603c97812 */ /* 0x140fe200078efe00 */
[----:B------:R-:W-:Y:S01]  /*9070*/  ULDC UR7, c[0x0][0x22c] ;  /* 0x00008b0000077ab9 */ /* 0x000fe20000000800 */
[----:B------:R-:W-:-:S02]  /*9080*/  LOP3.LUT R200, R3, 0x8, R0, 0xfe, !PT ;  /* 0x0000000803c87812 */ /* 0x000fc400078efe00 */
[C-C-:B------:R-:W-:Y:S02]  /*9090*/  LOP3.LUT R196, R3.reuse, 0xa, R0.reuse, 0xfe, !PT ;  /* 0x0000000a03c47812 */ /* 0x140fe400078efe00 */
[C-C-:B------:R-:W-:Y:S02]  /*90a0*/  LOP3.LUT R197, R3.reuse, 0xc, R0.reuse, 0xfe, !PT ;  /* 0x0000000c03c57812 */ /* 0x140fe400078efe00 */
[C-C-:B------:R-:W-:Y:S02]  /*90b0*/  LOP3.LUT R193, R3.reuse, 0xe, R0.reuse, 0xfe, !PT ;  /* 0x0000000e03c17812 */ /* 0x140fe400078efe00 */
[----:B------:R-:W-:Y:S01]  /*90c0*/  LOP3.LUT R192, R3, 0x10, R0, 0xfe, !PT ;  /* 0x0000001003c07812 */ /* 0x000fe200078efe00 */
[C---:B-1----:R-:W-:Y:S02]  /*90d0*/  IMAD.SHL.U32 R2, R4.reuse, 0x80, RZ ;  /* 0x0000008004027824 */ /* 0x042fe400078e00ff */
[C---:B------:R-:W-:Y:S02]  /*90e0*/  IMAD.SHL.U32 R207, R4.reuse, 0x10, RZ ;  /* 0x0000001004cf7824 */ /* 0x040fe400078e00ff */
[----:B------:R-:W-:Y:S01]  /*90f0*/  IMAD.SHL.U32 R84, R4, 0x8, RZ ;  /* 0x0000000804547824 */ /* 0x000fe200078e00ff */
[----:B------:R-:W-:-:S02]  /*9100*/  LOP3.LUT R5, R2, 0x400, RZ, 0xc0, !PT ;  /* 0x0000040002057812 */ /* 0x000fc400078ec0ff */
[----:B------:R-:W-:Y:S02]  /*9110*/  LOP3.LUT R2, R207, 0x70, RZ, 0xc0, !PT ;  /* 0x00000070cf027812 */ /* 0x000fe400078ec0ff */
[----:B------:R-:W-:Y:S02]  /*9120*/  LOP3.LUT R84, R84, 0x380, RZ, 0xc0, !PT ;  /* 0x0000038054547812 */ /* 0x000fe400078ec0ff */
[----:B------:R-:W-:Y:S02]  /*9130*/  IADD3 R85, R5, UR8, R2 ;  /* 0x0000000805557c10 */ /* 0x000fe4000fffe002 */
[C-C-:B------:R-:W-:Y:S02]  /*9140*/  LOP3.LUT R189, R3.reuse, 0x12, R0.reuse, 0xfe, !PT ;  /* 0x0000001203bd7812 */ /* 0x140fe400078efe00 */
[C-C-:B------:R-:W-:Y:S02]  /*9150*/  LOP3.LUT R188, R3.reuse, 0x14, R0.reuse, 0xfe, !PT ;  /* 0x0000001403bc7812 */ /* 0x140fe400078efe00 */
[----:B------:R-:W-:-:S02]  /*9160*/  LOP3.LUT R184, R3, 0x16, R0, 0xfe, !PT ;  /* 0x0000001603b87812 */ /* 0x000fc400078efe00 */
[C-C-:B------:R-:W-:Y:S02]  /*9170*/  LOP3.LUT R185, R3.reuse, 0x18, R0.reuse, 0xfe, !PT ;  /* 0x0000001803b97812 */ /* 0x140fe400078efe00 */
[C-C-:B------:R-:W-:Y:S02]  /*9180*/  LOP3.LUT R181, R3.reuse, 0x1a, R0.reuse, 0xfe, !PT ;  /* 0x0000001a03b57812 */ /* 0x140fe400078efe00 */
[C-C-:B------:R-:W-:Y:S02]  /*9190*/  LOP3.LUT R4, R3.reuse, 0x1c, R0.reuse, 0xfe, !PT ;  /* 0x0000001c03047812 */ /* 0x140fe400078efe00 */
        /* <DEDUP_REMOVED lines=19> */
[C-C-:B0-----:R-:W-:Y:S02]  /*92d0*/  LOP3.LUT R22, R3.reuse, 0x44, R0.reuse, 0xfe, !PT ;  /* 0x0000004403167812 */ /* 0x141fe400078efe00 */
        /* <DEDUP_REMOVED lines=91> */
[----:B------:R-:W-:Y:S01]  /*9890*/  LOP3.LUT R0, R3, 0xfc, R0, 0xfe, !PT ;  /* 0x000000fc03007812 */ /* 0x000fe200078efe00 */
[----:B------:R-:W-:Y:S01]  /*98a0*/  IMAD.IADD R3, R84, 0x1, R85 ;  /* 0x0000000154037824 */ /* 0x000fe200078e0255 */
[----:B------:R-:W-:Y:S01]  /*98b0*/  BAR.SYNC.DEFER_BLOCKING 0x0 ;  /* 0x0000000000007b1d */ /* 0x000fe20000010000 */
[----:B------:R-:W-:-:S05]  /*98c0*/  LOP3.LUT R207, R207, 0x7f0, RZ, 0xc0, !PT ;  /* 0x000007f0cfcf7812 */ /* 0x000fca00078ec0ff */
[----:B------:R-:W-:Y:S02]  /*98d0*/  STSM.16.M88.4 [R3], R68 ;  /* 0x0000004403007844 */ /* 0x000fe40000000200 */
[----:B------:R-:W-:Y:S06]  /*98e0*/  BAR.SYNC.DEFER_BLOCKING 0x0 ;  /* 0x0000000000007b1d */ /* 0x000fec0000010000 */
[----:B------:R-:W0:Y:S02]  /*98f0*/  LDS.128 R68, [R207+UR8] ;  /* 0x00000008cf447984 */ /* 0x000e240008000c00 */
[----:B------:R-:W-:Y:S06]  /*9900*/  BAR.SYNC.DEFER_BLOCKING 0x0 ;  /* 0x0000000000007b1d */ /* 0x000fec0000010000 */
[----:B------:R-:W-:Y:S02]  /*9910*/  STSM.16.M88.4 [R3], R60 ;  /* 0x0000003c03007844 */ /* 0x000fe40000000200 */
[----:B------:R-:W-:Y:S06]  /*9920*/  BAR.SYNC.DEFER_BLOCKING 0x0 ;  /* 0x0000000000007b1d */ /* 0x000fec0000010000 */
[----:B------:R-:W1:Y:S02]  /*9930*/  LDS.128 R60, [R207+UR8] ;  /* 0x00000008cf3c7984 */ /* 0x000e640008000c00 */
[----:B------:R-:W-:Y:S06]  /*9940*/  BAR.SYNC.DEFER_BLOCKING 0x0 ;  /* 0x0000000000007b1d */ /* 0x000fec0000010000 */
[----:B------:R-:W-:Y:S02]  /*9950*/  STSM.16.M88.4 [R3], R52 ;  /* 0x0000003403007844 */ /* 0x000fe40000000200 */
[----:B------:R-:W-:Y:S06]  /*9960*/  BAR.SYNC.DEFER_BLOCKING 0x0 ;  /* 0x0000000000007b1d */ /* 0x000fec0000010000 */
[----:B------:R-:W4:Y:S02]  /*9970*/  LDS.128 R52, [R207+UR8] ;  /* 0x00000008cf347984 */ /* 0x000f240008000c00 */
        /* <DEDUP_REMOVED lines=20> */
[----:B------:R-:W-:Y:S01]  /*9ac0*/  BAR.SYNC.DEFER_BLOCKING 0x0 ;  /* 0x0000000000007b1d */ /* 0x000fe20000010000 */
[----:B--2---:R-:W-:-:S05]  /*9ad0*/  ISETP.GE.AND P0, PT, R208, UR4, PT ;  /* 0x00000004d0007c0c */ /* 0x004fca000bf06270 */
[----:B------:R-:W-:Y:S01]  /*9ae0*/  ULDC UR4, c[0x0][0x22c] ;  /* 0x00008b0000047ab9 */ /* 0x000fe20000000800 */
[----:B------:R-:W-:Y:S01]  /*9af0*/  STSM.16.M88.4 [R3], R88 ;  /* 0x0000005803007844 */ /* 0x000fe20000000200 */
[----:B------:R-:W-:Y:S01]  /*9b00*/  BAR.SYNC.DEFER_BLOCKING 0x0 ;  /* 0x0000000000007b1d */ /* 0x000fe20000010000 */
[----:B------:R-:W-:-:S05]  /*9b10*/  ISETP.LT.AND P1, PT, R86, UR4, !P0 ;  /* 0x0000000456007c0c */ /* 0x000fca000c721270 */
[----:B------:R-:W-:Y:S01]  /*9b20*/  ULDC UR4, c[0x0][0x244] ;  /* 0x0000910000047ab9 */ /* 0x000fe20000000800 */
[----:B------:R-:W2:Y:S01]  /*9b30*/  LDS.128 R84, [R207+UR8] ;  /* 0x00000008cf547984 */ /* 0x000ea20008000c00 */
[----:B------:R-:W-:Y:S06]  /*9b40*/  BAR.SYNC.DEFER_BLOCKING 0x0 ;  /* 0x0000000000007b1d */ /* 0x000fec0000010000 */
[----:B------:R-:W-:Y:S02]  /*9b50*/  STSM.16.M88.4 [R3], R96 ;  /* 0x0000006003007844 */ /* 0x000fe40000000200 */
[----:B------:R-:W-:Y:S06]  /*9b60*/  BAR.SYNC.DEFER_BLOCKING 0x0 ;  /* 0x0000000000007b1d */ /* 0x000fec0000010000 */
[----:B------:R-:W2:Y:S02]  /*9b70*/  LDS.128 R88, [R207+UR8] ;  /* 0x00000008cf587984 */ /* 0x000ea40008000c00 */
[----:B------:R-:W-:Y:S06]  /*9b80*/  BAR.SYNC.DEFER_BLOCKING 0x0 ;  /* 0x0000000000007b1d */ /* 0x000fec0000010000 */
[----:B------:R3:W-:Y:S02]  /*9b90*/  STSM.16.M88.4 [R3], R104 ;  /* 0x0000006803007844 */ /* 0x0007e40000000200 */
[----:B------:R-:W-:Y:S06]  /*9ba0*/  BAR.SYNC.DEFER_BLOCKING 0x0 ;  /* 0x0000000000007b1d */ /* 0x000fec0000010000 */
[----:B------:R-:W2:Y:S02]  /*9bb0*/  LDS.128 R92, [R207+UR8] ;  /* 0x00000008cf5c7984 */ /* 0x000ea40008000c00 */
        /* <DEDUP_REMOVED lines=8> */
[----:B------:R-:W-:Y:S01]  /*9c40*/  BAR.SYNC.DEFER_BLOCKING 0x0 ;  /* 0x0000000000007b1d */ /* 0x000fe20000010000 */
[----:B---3--:R-:W-:Y:S01]  /*9c50*/  IMAD R104, R208, UR4, RZ ;  /* 0x00000004d0687c24 */ /* 0x008fe2000f8e02ff */
[----:B------:R-:W-:-:S04]  /*9c60*/  ISETP.LT.AND P3, PT, R111, UR5, !P0 ;  /* 0x000000056f007c0c */ /* 0x000fc8000c761270 */
[----:B------:R-:W-:Y:S01]  /*9c70*/  ULDC.64 UR4, c[0x0][0x220] ;  /* 0x0000880000047ab9 */ /* 0x000fe20000000a00 */
[----:B------:R-:W-:Y:S01]  /*9c80*/  STSM.16.M88.4 [R3], R128 ;  /* 0x0000008003007844 */ /* 0x000fe20000000200 */
[----:B------:R-:W-:Y:S01]  /*9c90*/  BAR.SYNC.DEFER_BLOCKING 0x0 ;  /* 0x0000000000007b1d */ /* 0x000fe20000010000 */
[----:B0-----:R-:W-:-:S04]  /*9ca0*/  LEA R123, P4, R104, UR4, 0x1 ;  /* 0x00000004687b7c11 */ /* 0x001fc8000f8808ff */
[----:B------:R-:W-:Y:S01]  /*9cb0*/  LEA.HI.X.SX32 R122, R104, UR5, 0x1, P4 ;  /* 0x00000005687a7c11 */ /* 0x000fe2000a0f0eff */
[CC--:B------:R-:W-:Y:S01]  /*9cc0*/  IMAD R108, R209.reuse, R202.reuse, RZ ;  /* 0x000000cad16c7224 */ /* 0x0c0fe200078e02ff */
[----:B------:R-:W-:Y:S01]  /*9cd0*/  ISETP.LT.AND P2, PT, R209, UR6, !P0 ;  /* 0x00000006d1007c0c */ /* 0x000fe2000c741270 */
[----:B------:R-:W-:Y:S01]  /*9ce0*/  IMAD R121, R109, R202, RZ ;  /* 0x000000ca6d797224 */ /* 0x000fe200078e02ff */
[----:B------:R-:W-:Y:S01]  /*9cf0*/  ULDC UR4, c[0x0][0x22c] ;  /* 0x00008b0000047ab9 */ /* 0x000fe20000000800 */
[----:B------:R-:W-:Y:S01]  /*9d00*/  ULDC UR5, c[0x0][0x22c] ;  /* 0x00008b0000057ab9 */ /* 0x000fe20000000800 */
[----:B------:R-:W0:Y:S01]  /*9d10*/  LDS.128 R104, [R207+UR8] ;  /* 0x00000008cf687984 */ /* 0x000e220008000c00 */
[----:B------:R-:W-:Y:S01]  /*9d20*/  BAR.SYNC.DEFER_BLOCKING 0x0 ;  /* 0x0000000000007b1d */ /* 0x000fe20000010000 */
[----:B------:R-:W-:-:S05]  /*9d30*/  LEA R112, P6, R108, R123, 0x1 ;  /* 0x0000007b6c707211 */ /* 0x000fca00078c08ff */
[----:B------:R-:W-:Y:S01]  /*9d40*/  STSM.16.M88.4 [R3], R136 ;  /* 0x0000008803007844 */ /* 0x000fe20000000200 */
[----:B------:R-:W-:Y:S01]  /*9d50*/  IMAD R209, R111, R202, RZ ;  /* 0x000000ca6fd17224 */ /* 0x000fe200078e02ff */
[----:B------:R-:W-:Y:S01]  /*9d60*/  BAR.SYNC.DEFER_BLOCKING 0x0 ;  /* 0x0000000000007b1d */ /* 0x000fe20000010000 */
[----:B------:R-:W-:Y:S02]  /*9d70*/  ISETP.LT.AND P4, PT, R109, UR7, !P0 ;  /* 0x000000076d007c0c */ /* 0x000fe4000c781270 */
[----:B------:R-:W-:-:S03]  /*9d80*/  LEA.HI.X.SX32 R113, R108, R122, 0x1, P6 ;  /* 0x0000007a6c717211 */ /* 0x000fc600030f0eff */
[----:B------:R-:W3:Y:S02]  /*9d90*/  LDS.128 R108, [R207+UR8] ;  /* 0x00000008cf6c7984 */ /* 0x000ee40008000c00 */
[----:B------:R-:W-:Y:S01]  /*9da0*/  BAR.SYNC.DEFER_BLOCKING 0x0 ;  /* 0x0000000000007b1d */ /* 0x000fe20000010000 */
[-C--:B------:R-:W-:Y:S02]  /*9db0*/  LEA R114, P5, R209, R123.reuse, 0x1 ;  /* 0x0000007bd1727211 */ /* 0x080fe400078a08ff */
[----:B------:R-:W-:-:S03]  /*9dc0*/  LEA R120, P6, R121, R123, 0x1 ;  /* 0x0000007b79787211 */ /* 0x000fc600078c08ff */
[----:B------:R1:W-:Y:S01]  /*9dd0*/  STSM.16.M88.4 [R3], R144 ;  /* 0x0000009003007844 */ /* 0x0003e20000000200 */
[-C--:B------:R-:W-:Y:S01]  /*9de0*/  LEA.HI.X.SX32 R115, R209, R122.reuse, 0x1, P5 ;  /* 0x0000007ad1737211 */ /* 0x080fe200028f0eff */
[----:B------:R-:W-:Y:S01]  /*9df0*/  BAR.SYNC.DEFER_BLOCKING 0x0 ;  /* 0x0000000000007b1d */ /* 0x000fe20000010000 */
[----:B------:R-:W-:Y:S02]  /*9e00*/  LEA.HI.X.SX32 R121, R121, R122, 0x1, P6 ;  /* 0x0000007a79797211 */ /* 0x000fe400030f0eff */
[C---:B------:R-:W-:Y:S01]  /*9e10*/  ISETP.LT.AND P6, PT, R201.reuse, UR4, !P0 ;  /* 0x00000004c9007c0c */ /* 0x040fe2000c7c1270 */
[-C--:B------:R-:W-:Y:S02]  /*9e20*/  IMAD R201, R201, R202.reuse, RZ ;  /* 0x000000cac9c97224 */ /* 0x080fe400078e02ff */
[----:B------:R-:W-:Y:S01]  /*9e30*/  ULDC UR4, c[0x0][0x22c] ;  /* 0x00008b0000047ab9 */ /* 0x000fe20000000800 */
[----:B-1----:R-:W-:Y:S01]  /*9e40*/  PRMT R3, R69, 0x7632, R3 ;  /* 0x0000763245037816 */ /* 0x002fe20000000003 */
[----:B------:R1:W-:Y:S04]  /*9e50*/  @P3 STG.E.U16 desc[UR10][R114.64], R68 ;  /* 0x0000004472003986 */ /* 0x0003e8000c10150a */
[----:B------:R4:W-:Y:S04]  /*9e60*/  @P2 STG.E.U16 desc[UR10][R112.64], R69 ;  /* 0x0000004570002986 */ /* 0x0009e8000c10150a */
[----:B------:R2:W-:Y:S01]  /*9e70*/  @P4 STG.E.U16 desc[UR10][R120.64], R70 ;  /* 0x0000004678004986 */ /* 0x0005e2000c10150a */
[C---:B------:R-:W-:Y:S01]  /*9e80*/  ISETP.LT.AND P4, PT, R200.reuse, UR5, !P0 ;  /* 0x00000005c8007c0c */ /* 0x040fe2000c781270 */
[----:B------:R-:W-:Y:S01]  /*9e90*/  IMAD R200, R200, R202, RZ ;  /* 0x000000cac8c87224 */ /* 0x000fe200078e02ff */
[----:B-1----:R-:W-:Y:S01]  /*9ea0*/  PRMT R115, R68, 0x7632, R115 ;  /* 0x0000763244737816 */ /* 0x002fe20000000073 */
[----:B------:R-:W-:Y:S01]  /*9eb0*/  ULDC UR5, c[0x0][0x22c] ;  /* 0x00008b0000057ab9 */ /* 0x000fe20000000800 */
[----:B------:R-:W-:-:S02]  /*9ec0*/  LEA R68, P2, R201, R123, 0x1 ;  /* 0x0000007bc9447211 */ /* 0x000fc400078408ff */
[-C--:B----4-:R-:W-:Y:S02]  /*9ed0*/  LEA R112, P5, R200, R123.reuse, 0x1 ;  /* 0x0000007bc8707211 */ /* 0x090fe400078a08ff */
[----:B------:R-:W-:Y:S02]  /*9ee0*/  LEA.HI.X.SX32 R69, R201, R122, 0x1, P2 ;  /* 0x0000007ac9457211 */ /* 0x000fe400010f0eff */
[C---:B------:R-:W-:Y:S01]  /*9ef0*/  ISETP.LT.AND P3, PT, R196.reuse, UR4, !P0 ;  /* 0x00000004c4007c0c */ /* 0x040fe2000c761270 */
[----:B------:R-:W-:Y:S01]  /*9f00*/  IMAD R196, R196, R202, RZ ;  /* 0x000000cac4c47224 */ /* 0x000fe200078e02ff */
[----:B------:R-:W-:Y:S01]  /*9f10*/  LEA.HI.X.SX32 R113, R200, R122, 0x1, P5 ;  /* 0x0000007ac8717211 */ /* 0x000fe200028f0eff */
[----:B------:R1:W-:Y:S01]  /*9f20*/  @P6 STG.E.U16 desc[UR10][R68.64], R71 ;  /* 0x0000004744006986 */ /* 0x0003e2000c10150a */
[C---:B------:R-:W-:Y:S01]  /*9f30*/  ISETP.LT.AND P2, PT, R197.reuse, UR5, !P0 ;  /* 0x00000005c5007c0c */ /* 0x040fe2000c741270 */
[-C--:B------:R-:W-:Y:S01]  /*9f40*/  IMAD R197, R197, R202.reuse, RZ ;  /* 0x000000cac5c57224 */ /* 0x080fe200078e02ff */
[----:B------:R-:W-:Y:S01]  /*9f50*/  ULDC UR4, c[0x0][0x22c] ;  /* 0x00008b0000047ab9 */ /* 0x000fe20000000800 */
[----:B------:R-:W-:Y:S01]  /*9f60*/  PRMT R114, R70, 0x7632, R114 ;  /* 0x0000763246727816 */ /* 0x000fe20000000072 */
[----:B------:R-:W-:Y:S01]  /*9f70*/  @P4 STG.E.U16 desc[UR10][R112.64], R115 ;  /* 0x0000007370004986 */ /* 0x000fe2000c10150a */
[C---:B------:R-:W-:Y:S01]  /*9f80*/  ISETP.LT.AND P4, PT, R193.reuse, UR4, !P0 ;  /* 0x00000004c1007c0c */ /* 0x040fe2000c781270 */
[----:B------:R-:W-:Y:S01]  /*9f90*/  IMAD R193, R193, R202, RZ ;  /* 0x000000cac1c17224 */ /* 0x000fe200078e02ff */
[-C--:B--2---:R-:W-:Y:S01]  /*9fa0*/  LEA R70, P6, R197, R123.reuse, 0x1 ;  /* 0x0000007bc5467211 */ /* 0x084fe200078c08ff */
[----:B------:R-:W-:Y:S01]  /*9fb0*/  ULDC UR5, c[0x0][0x22c] ;  /* 0x00008b0000057ab9 */ /* 0x000fe20000000800 */
[----:B------:R-:W-:Y:S01]  /*9fc0*/  PRMT R120, R71, 0x7632, R120 ;  /* 0x0000763247787816 */ /* 0x000fe20000000078 */
[----:B------:R-:W-:Y:S01]  /*9fd0*/  ULDC UR4, c[0x0][0x22c] ;  /* 0x00008b0000047ab9 */ /* 0x000fe20000000800 */
[----:B-1----:R-:W-:-:S04]  /*9fe0*/  LEA R68, P5, R196, R123, 0x1 ;  /* 0x0000007bc4447211 */ /* 0x002fc800078a08ff */
[-C--:B------:R-:W-:Y:S02]  /*9ff0*/  LEA.HI.X.SX32 R69, R196, R122.reuse, 0x1, P5 ;  /* 0x0000007ac4457211 */ /* 0x080fe400028f0eff */
[----:B------:R-:W-:-:S03]  /*a000*/  LEA.HI.X.SX32 R71, R197, R122, 0x1, P6 ;  /* 0x0000007ac5477211 */ /* 0x000fc600030f0eff */
[----:B------:R1:W-:Y:S01]  /*a010*/  @P3 STG.E.U16 desc[UR10][R68.64], R3 ;  /* 0x0000000344003986 */ /* 0x0003e2000c10150a */
[C---:B------:R-:W-:Y:S01]  /*a020*/  ISETP.LT.AND P3, PT, R192.reuse, UR5, !P0 ;  /* 0x00000005c0007c0c */ /* 0x040fe2000c761270 */
[-C--:B------:R-:W-:Y:S01]  /*a030*/  IMAD R192, R192, R202.reuse, RZ ;  /* 0x000000cac0c07224 */ /* 0x080fe200078e02ff */
[----:B------:R-:W-:Y:S01]  /*a040*/  ULDC UR5, c[0x0][0x22c] ;  /* 0x00008b0000057ab9 */ /* 0x000fe20000000800 */
[----:B------:R2:W-:Y:S01]  /*a050*/  @P2 STG.E.U16 desc[UR10][R70.64], R114 ;  /* 0x0000007246002986 */ /* 0x0005e2000c10150a */
[C---:B------:R-:W-:Y:S01]  /*a060*/  ISETP.LT.AND P2, PT, R189.reuse, UR4, !P0 ;  /* 0x00000004bd007c0c */ /* 0x040fe2000c741270 */
[----:B------:R-:W-:Y:S01]  /*a070*/  IMAD R189, R189, R202, RZ ;  /* 0x000000cabdbd7224 */ /* 0x000fe200078e02ff */
[----:B------:R-:W-:Y:S01]  /*a080*/  ULDC UR4, c[0x0][0x22c] ;  /* 0x00008b0000047ab9 */ /* 0x000fe20000000800 */
[----:B-1----:R-:W-:-:S04]  /*a090*/  LEA R68, P5, R193, R123, 0x1 ;  /* 0x0000007bc1447211 */ /* 0x002fc800078a08ff */
[----:B------:R-:W-:Y:S02]  /*a0a0*/  LEA.HI.X.SX32 R69, R193, R122, 0x1, P5 ;  /* 0x0000007ac1457211 */ /* 0x000fe400028f0eff */
[----:B--2---:R-:W-:-:S03]  /*a0b0*/  LEA R70, P6, R192, R123, 0x1 ;  /* 0x0000007bc0467211 */ /* 0x004fc600078c08ff */
[----:B------:R1:W-:Y:S01]  /*a0c0*/  @P4 STG.E.U16 desc[UR10][R68.64], R120 ;  /* 0x0000007844004986 */ /* 0x0003e2000c10150a */
[----:B------:R-:W-:Y:S02]  /*a0d0*/  LEA.HI.X.SX32 R71, R192, R122, 0x1, P6 ;  /* 0x0000007ac0477211 */ /* 0x000fe400030f0eff */
[C---:B------:R-:W-:Y:S01]  /*a0e0*/  ISETP.LT.AND P4, PT, R188.reuse, UR5, !P0 ;  /* 0x00000005bc007c0c */ /* 0x040fe2000c781270 */
[----:B------:R-:W-:Y:S01]  /*a0f0*/  IMAD R188, R188, R202, RZ ;  /* 0x000000cabcbc7224 */ /* 0x000fe200078e02ff */
[----:B------:R-:W-:Y:S01]  /*a100*/  ULDC UR5, c[0x0][0x22c] ;  /* 0x00008b0000057ab9 */ /* 0x000fe20000000800 */
[----:B------:R2:W-:Y:S01]  /*a110*/  @P3 STG.E.U16 desc[UR10][R70.64], R60 ;  /* 0x0000003c46003986 */ /* 0x0005e2000c10150a */
[----:B-1----:R-:W-:-:S04]  /*a120*/  LEA R68, P5, R189, R123, 0x1 ;  /* 0x0000007bbd447211 */ /* 0x002fc800078a08ff */
[----:B------:R-:W-:Y:S02]  /*a130*/  LEA.HI.X.SX32 R69, R189, R122, 0x1, P5 ;  /* 0x0000007abd457211 */ /* 0x000fe400028f0eff */
[-C--:B--2---:R-:W-:Y:S02]  /*a140*/  LEA R70, P6, R188, R123.reuse, 0x1 ;  /* 0x0000007bbc467211 */ /* 0x084fe400078c08ff */
[C---:B------:R-:W-:Y:S01]  /*a150*/  ISETP.LT.AND P3, PT, R184.reuse, UR4, !P0 ;  /* 0x00000004b8007c0c */ /* 0x040fe2000c761270 */
[----:B------:R-:W-:Y:S01]  /*a160*/  IMAD R184, R184, R202, RZ ;  /* 0x000000cab8b87224 */ /* 0x000fe200078e02ff */
[----:B------:R1:W-:Y:S01]  /*a170*/  @P2 STG.E.U16 desc[UR10][R68.64], R61 ;  /* 0x0000003d44002986 */ /* 0x0003e2000c10150a */
[----:B------:R-:W-:Y:S01]  /*a180*/  LEA.HI.X.SX32 R71, R188, R122, 0x1, P6 ;  /* 0x0000007abc477211 */ /* 0x000fe200030f0eff */
[----:B------:R-:W-:Y:S01]  /*a190*/  ULDC UR4, c[0x0][0x22c] ;  /* 0x00008b0000047ab9 */ /* 0x000fe20000000800 */
[C---:B------:R-:W-:Y:S01]  /*a1a0*/  ISETP.LT.AND P2, PT, R185.reuse, UR5, !P0 ;  /* 0x00000005b9007c0c */ /* 0x040fe2000c741270 */
[----:B------:R-:W-:Y:S01]  /*a1b0*/  IMAD R185, R185, R202, RZ ;  /* 0x000000cab9b97224 */ /* 0x000fe200078e02ff */
[----:B------:R-:W-:Y:S01]  /*a1c0*/  PRMT R3, R60, 0x7632, R3 ;  /* 0x000076323c037816 */ /* 0x000fe20000000003 */
[----:B------:R2:W-:Y:S01]  /*a1d0*/  @P4 STG.E.U16 desc[UR10][R70.64], R62 ;  /* 0x0000003e46004986 */ /* 0x0005e2000c10150a */
[----:B------:R-:W-:Y:S01]  /*a1e0*/  ULDC UR5, c[0x0][0x22c] ;  /* 0x00008b0000057ab9 */ /* 0x000fe20000000800 */
[----:B-1----:R-:W-:-:S04]  /*a1f0*/  LEA R68, P5, R184, R123, 0x1 ;  /* 0x0000007bb8447211 */ /* 0x002fc800078a08ff */
[-C--:B------:R-:W-:Y:S02]  /*a200*/  LEA.HI.X.SX32 R69, R184, R122.reuse, 0x1, P5 ;  /* 0x0000007ab8457211 */ /* 0x080fe400028f0eff */
[C---:B--2---:R-:W-:Y:S02]  /*a210*/  LEA R70, P4, R185.reuse, R123, 0x1 ;  /* 0x0000007bb9467211 */ /* 0x044fe400078808ff */
[----:B------:R-:W-:Y:S01]  /*a220*/  ISETP.LT.AND P5, PT, R180, UR4, !P0 ;  /* 0x00000004b4007c0c */ /* 0x000fe2000c7a1270 */
[----:B------:R-:W-:Y:S01]  /*a230*/  ULDC UR4, c[0x0][0x22c] ;  /* 0x00008b0000047ab9 */ /* 0x000fe20000000800 */
[----:B------:R-:W-:Y:S02]  /*a240*/  LEA.HI.X.SX32 R71, R185, R122, 0x1, P4 ;  /* 0x0000007ab9477211 */ /* 0x000fe400020f0eff */
[C---:B------:R-:W-:Y:S01]  /*a250*/  ISETP.LT.AND P4, PT, R181.reuse, UR4, !P0 ;  /* 0x00000004b5007c0c */ /* 0x040fe2000c781270 */
[----:B------:R-:W-:Y:S01]  /*a260*/  IMAD R181, R181, R202, RZ ;  /* 0x000000cab5b57224 */ /* 0x000fe200078e02ff */
[----:B------:R1:W-:Y:S01]  /*a270*/  @P3 STG.E.U16 desc[UR10][R68.64], R63 ;  /* 0x0000003f44003986 */ /* 0x0003e2000c10150a */
[----:B------:R-:W-:-:S03]  /*a280*/  ULDC UR4, c[0x0][0x22c] ;  /* 0x00008b0000047ab9 */ /* 0x000fc60000000800 */
[----:B------:R2:W-:Y:S01]  /*a290*/  @P2 STG.E.U16 desc[UR10][R70.64], R3 ;  /* 0x0000000346002986 */ /* 0x0005e2000c10150a */
[-C--:B------:R-:W-:Y:S02]  /*a2a0*/  LEA R60, P3, R181, R123.reuse, 0x1 ;  /* 0x0000007bb53c7211 */ /* 0x080fe400078608ff */
[C---:B------:R-:W-:Y:S01]  /*a2b0*/  ISETP.LT.AND P2, PT, R4.reuse, UR4, !P0 ;  /* 0x0000000404007c0c */ /* 0x040fe2000c741270 */
[----:B------:R-:W-:Y:S01]  /*a2c0*/  IMAD R4, R4, R202, RZ ;  /* 0x000000ca04047224 */ /* 0x000fe200078e02ff */
[----:B------:R-:W-:Y:S01]  /*a2d0*/  PRMT R62, R61, 0x7632, R62 ;  /* 0x000076323d3e7816 */ /* 0x000fe2000000003e */
[----:B------:R-:W-:Y:S01]  /*a2e0*/  ULDC UR4, c[0x0][0x22c] ;  /* 0x00008b0000047ab9 */ /* 0x000fe20000000800 */
[----:B------:R-:W-:Y:S01]  /*a2f0*/  LEA.HI.X.SX32 R61, R181, R122, 0x1, P3 ;  /* 0x0000007ab53d7211 */ /* 0x000fe200018f0eff */
[C---:B-1----:R-:W-:Y:S01]  /*a300*/  IMAD R68, R2.reuse, R202, RZ ;  /* 0x000000ca02447224 */ /* 0x042fe200078e02ff */
[----:B------:R-:W-:Y:S01]  /*a310*/  ISETP.LT.AND P3, PT, R2, UR5, !P0 ;  /* 0x0000000502007c0c */ /* 0x000fe2000c761270 */
[----:B------:R-:W-:Y:S01]  /*a320*/  IMAD R209, R202, 0x20, R209 ;  /* 0x00000020cad17824 */ /* 0x000fe200078e02d1 */
[----:B------:R-:W-:-:S02]  /*a330*/  LEA R2, P6, R4, R123, 0x1 ;  /* 0x0000007b04027211 */ /* 0x000fc400078c08ff */
[----:B------:R-:W-:Y:S01]  /*a340*/  PRMT R63, R62, 0x7632, R63 ;  /* 0x000076323e3f7816 */ /* 0x000fe2000000003f */
[----:B------:R1:W-:Y:S01]  /*a350*/  @P4 STG.E.U16 desc[UR10][R60.64], R62 ;  /* 0x0000003e3c004986 */ /* 0x0003e2000c10150a */
[-C--:B--2---:R-:W-:Y:S01]  /*a360*/  LEA.HI.X.SX32 R3, R4, R122.reuse, 0x1, P6 ;  /* 0x0000007a04037211 */ /* 0x084fe200030f0eff */
[----:B------:R-:W-:Y:S01]  /*a370*/  ULDC UR5, c[0x0][0x22c] ;  /* 0x00008b0000057ab9 */ /* 0x000fe20000000800 */
[C---:B------:R-:W-:Y:S02]  /*a380*/  LEA R4, P6, R68.reuse, R123, 0x1 ;  /* 0x0000007b44047211 */ /* 0x040fe400078c08ff */
[----:B------:R-:W-:Y:S01]  /*a390*/  ISETP.LT.AND P4, PT, R5, UR4, !P0 ;  /* 0x0000000405007c0c */ /* 0x000fe2000c781270 */
[----:B------:R-:W-:Y:S01]  /*a3a0*/  ULDC UR4, c[0x0][0x22c] ;  /* 0x00008b0000047ab9 */ /* 0x000fe20000000800 */
[----:B------:R-:W-:Y:S01]  /*a3b0*/  PRMT R69, R63, 0x7632, R69 ;  /* 0x000076323f457816 */ /* 0x000fe20000000045 */
[----:B------:R2:W-:Y:S01]  /*a3c0*/  @P2 STG.E.U16 desc[UR10][R2.64], R63 ;  /* 0x0000003f02002986 */ /* 0x0005e2000c10150a */
[----:B------:R-:W-:-:S02]  /*a3d0*/  LEA.HI.X.SX32 R5, R68, R122, 0x1, P6 ;  /* 0x0000007a44057211 */ /* 0x000fc400030f0eff */
[----:B------:R-:W-:Y:S01]  /*a3e0*/  ISETP.LT.AND P2, PT, R6, UR4, !P0 ;  /* 0x0000000406007c0c */ /* 0x000fe2000c741270 */
[C---:B-1----:R-:W-:Y:S01]  /*a3f0*/  IMAD R61, R202.reuse, 0x2, R209 ;  /* 0x00000002ca3d7824 */ /* 0x042fe200078e02d1 */
[----:B------:R-:W-:Y:S01]  /*a400*/  ULDC UR4, c[0x0][0x22c] ;  /* 0x00008b0000047ab9 */ /* 0x000fe20000000800 */
[----:B------:R1:W-:Y:S01]  /*a410*/  @P3 STG.E.U16 desc[UR10][R4.64], R69 ;  /* 0x0000004504003986 */ /* 0x0003e2000c10150a */
[----:B------:R-:W-:Y:S02]  /*a420*/  ISETP.LT.AND P3, PT, R7, UR4, !P0 ;  /* 0x0000000407007c0c */ /* 0x000fe4000c761270 */
[C---:B--2---:R-:W-:Y:S01]  /*a430*/  LEA R2, P6, R209.reuse, R123, 0x1 ;  /* 0x0000007bd1027211 */ /* 0x044fe200078c08ff */
[----:B------:R-:W-:Y:S01]  /*a440*/  IMAD R7, R202, 0x2, R61 ;  /* 0x00000002ca077824 */ /* 0x000fe200078e023d */
[----:B------:R-:W-:Y:S02]  /*a450*/  ULDC UR4, c[0x0][0x22c] ;  /* 0x00008b0000047ab9 */ /* 0x000fe40000000800 */
[----:B------:R-:W-:-:S02]  /*a460*/  LEA.HI.X.SX32 R3, R209, R122, 0x1, P6 ;  /* 0x0000007ad1037211 */ /* 0x000fc400030f0eff */
[----:B-1----:R-:W-:-:S03]  /*a470*/  LEA R4, P6, R61, R123, 0x1 ;  /* 0x0000007b3d047211 */ /* 0x002fc600078c08ff */
[----:B------:R1:W-:Y:S01]  /*a480*/  @P5 STG.E.U16 desc[UR10][R2.64], R52 ;  /* 0x0000003402005986 */ /* 0x0003e2000c10150a */
[----:B------:R-:W-:Y:S01]  /*a490*/  LEA.HI.X.SX32 R5, R61, R122, 0x1, P6 ;  /* 0x0000007a3d057211 */ /* 0x000fe200030f0eff */
[----:B------:R-:W-:Y:S01]  /*a4a0*/  IMAD R61, R202, 0x2, R7 ;  /* 0x00000002ca3d7824 */ /* 0x000fe200078e0207 */
[----:B------:R-:W-:Y:S01]  /*a4b0*/  ISETP.LT.AND P5, PT, R8, UR4, !P0 ;  /* 0x0000000408007c0c */ /* 0x000fe2000c7a1270 */
[----:B------:R-:W-:Y:S02]  /*a4c0*/  ULDC UR4, c[0x0][0x22c] ;  /* 0x00008b0000047ab9 */ /* 0x000fe40000000800 */
[----:B------:R2:W-:Y:S01]  /*a4d0*/  @P4 STG.E.U16 desc[UR10][R4.64], R53 ;  /* 0x0000003504004986 */ /* 0x0005e2000c10150a */
[----:B-1----:R-:W-:-:S04]  /*a4e0*/  LEA R2, P6, R7, R123, 0x1 ;  /* 0x0000007b07027211 */ /* 0x002fc800078c08ff */
[-C--:B------:R-:W-:Y:S01]  /*a4f0*/  LEA.HI.X.SX32 R3, R7, R122.reuse, 0x1, P6 ;  /* 0x0000007a07037211 */ /* 0x080fe200030f0eff */
[C---:B------:R-:W-:Y:S01]  /*a500*/  IMAD R7, R202.reuse, 0x2, R61 ;  /* 0x00000002ca077824 */ /* 0x040fe200078e023d */
[-C--:B--2---:R-:W-:Y:S02]  /*a510*/  LEA R4, P6, R61, R123.reuse, 0x1 ;  /* 0x0000007b3d047211 */ /* 0x084fe400078c08ff */
[----:B------:R-:W-:Y:S01]  /*a520*/  ISETP.LT.AND P4, PT, R9, UR4, !P0 ;  /* 0x0000000409007c0c */ /* 0x000fe2000c781270 */
[----:B------:R1:W-:Y:S01]  /*a530*/  @P2 STG.E.U16 desc[UR10][R2.64], R54 ;  /* 0x0000003602002986 */ /* 0x0003e2000c10150a */
[----:B------:R-:W-:Y:S01]  /*a540*/  LEA.HI.X.SX32 R5, R61, R122, 0x1, P6 ;  /* 0x0000007a3d057211 */ /* 0x000fe200030f0eff */
[----:B------:R-:W-:Y:S01]  /*a550*/  IMAD R9, R202, 0x2, R7 ;  /* 0x00000002ca097824 */ /* 0x000fe200078e0207 */
[----:B------:R-:W-:Y:S01]  /*a560*/  ULDC UR4, c[0x0][0x22c] ;  /* 0x00008b0000047ab9 */ /* 0x000fe20000000800 */
[----:B------:R-:W-:Y:S02]  /*a570*/  PRMT R52, R52, 0x7632, R52 ;  /* 0x0000763234347816 */ /* 0x000fe40000000034 */
[----:B------:R2:W-:Y:S01]  /*a580*/  @P3 STG.E.U16 desc[UR10][R4.64], R55 ;  /* 0x0000003704003986 */ /* 0x0005e2000c10150a */
[----:B-1----:R-:W-:-:S02]  /*a590*/  LEA R2, P6, R7, R123, 0x1 ;  /* 0x0000007b07027211 */ /* 0x002fc400078c08ff */
[----:B------:R-:W-:Y:S01]  /*a5a0*/  ISETP.LT.AND P2, PT, R10, UR4, !P0 ;  /* 0x000000040a007c0c */ /* 0x000fe2000c741270 */
[----:B------:R-:W-:Y:S01]  /*a5b0*/  ULDC UR4, c[0x0][0x22c] ;  /* 0x00008b0000047ab9 */ /* 0x000fe20000000800 */
[-C--:B------:R-:W-:Y:S01]  /*a5c0*/  LEA.HI.X.SX32 R3, R7, R122.reuse, 0x1, P6 ;  /* 0x0000007a07037211 */ /* 0x080fe200030f0eff */
[----:B------:R-:W-:Y:S01]  /*a5d0*/  IMAD R7, R202, 0x2, R9 ;  /* 0x00000002ca077824 */ /* 0x000fe200078e0209 */
[C---:B--2---:R-:W-:Y:S01]  /*a5e0*/  LEA R4, P6, R9.reuse, R123, 0x1 ;  /* 0x0000007b09047211 */ /* 0x044fe200078c08ff */
[----:B------:R-:W1:Y:S02]  /*a5f0*/  LDC R10, c[0x0][0x248] ;  /* 0x00009200ff0a7b82 */ /* 0x000e640000000800 */
[----:B------:R2:W-:Y:S01]  /*a600*/  @P5 STG.E.U16 desc[UR10][R2.64], R52 ;  /* 0x0000003402005986 */ /* 0x0005e2000c10150a */
[----:B------:R-:W-:Y:S02]  /*a610*/  LEA.HI.X.SX32 R5, R9, R122, 0x1, P6 ;  /* 0x0000007a09057211 */ /* 0x000fe400030f0eff */
[----:B------:R-:W-:-:S02]  /*a620*/  PRMT R53, R53, 0x7632, R53 ;  /* 0x0000763235357816 */ /* 0x000fc40000000035 */
[----:B------:R-:W-:Y:S02]  /*a630*/  PRMT R54, R54, 0x7632, R54 ;  /* 0x0000763236367816 */ /* 0x000fe40000000036 */
[----:B--2---:R-:W-:Y:S02]  /*a640*/  LEA R2, P6, R7, R123, 0x1 ;  /* 0x0000007b07027211 */ /* 0x004fe400078c08ff */
[----:B------:R-:W-:Y:S01]  /*a650*/  ISETP.LT.AND P3, PT, R11, UR4, !P0 ;  /* 0x000000040b007c0c */ /* 0x000fe2000c761270 */
[----:B------:R-:W-:Y:S01]  /*a660*/  @P4 STG.E.U16 desc[UR10][R4.64], R53 ;  /* 0x0000003504004986 */ /* 0x000fe2000c10150a */
[----:B------:R-:W-:Y:S01]  /*a670*/  LEA.HI.X.SX32 R3, R7, R122, 0x1, P6 ;  /* 0x0000007a07037211 */ /* 0x000fe200030f0eff */
[----:B------:R-:W-:Y:S01]  /*a680*/  IMAD R7, R202, 0x2, R7 ;  /* 0x00000002ca077824 */ /* 0x000fe200078e0207 */
[----:B------:R-:W-:-:S03]  /*a690*/  ULDC UR4, c[0x0][0x22c] ;  /* 0x00008b0000047ab9 */ /* 0x000fc60000000800 */
[----:B------:R2:W-:Y:S01]  /*a6a0*/  @P2 STG.E.U16 desc[UR10][R2.64], R54 ;  /* 0x0000003602002986 */ /* 0x0005e2000c10150a */
[----:B------:R-:W-:Y:S01]  /*a6b0*/  IMAD R9, R202, 0x2, R7 ;  /* 0x00000002ca097824 */ /* 0x000fe200078e0207 */
[----:B------:R-:W-:Y:S01]  /*a6c0*/  ISETP.LT.AND P5, PT, R12, UR4, !P0 ;  /* 0x000000040c007c0c */ /* 0x000fe2000c7a1270 */
[----:B------:R-:W-:Y:S01]  /*a6d0*/  ULDC UR4, c[0x0][0x22c] ;  /* 0x00008b0000047ab9 */ /* 0x000fe20000000800 */
[----:B------:R-:W-:Y:S01]  /*a6e0*/  PRMT R55, R55, 0x7632, R55 ;  /* 0x0000763237377816 */ /* 0x000fe20000000037 */
[----:B------:R-:W4:Y:S01]  /*a6f0*/  LDC R12, c[0x0][0x248] ;  /* 0x00009200ff0c7b82 */ /* 0x000f220000000800 */
[----:B------:R-:W-:Y:S01]  /*a700*/  ISETP.LT.AND P4, PT, R13, UR4, !P0 ;  /* 0x000000040d007c0c */ /* 0x000fe2000c781270 */
[----:B------:R-:W-:Y:S01]  /*a710*/  ULDC UR4, c[0x0][0x22c] ;  /* 0x00008b0000047ab9 */ /* 0x000fe20000000800 */
[----:B--2---:R-:W-:-:S04]  /*a720*/  LEA R2, P6, R7, R123, 0x1 ;  /* 0x0000007b07027211 */ /* 0x004fc800078c08ff */
[----:B------:R-:W-:Y:S01]  /*a730*/  LEA.HI.X.SX32 R3, R7, R122, 0x1, P6 ;  /* 0x0000007a07037211 */ /* 0x000fe200030f0eff */
[----:B------:R-:W-:Y:S01]  /*a740*/  IMAD R7, R202, 0x2, R9 ;  /* 0x00000002ca077824 */ /* 0x000fe200078e0209 */
[----:B------:R-:W-:-:S03]  /*a750*/  LEA R4, P6, R9, R123, 0x1 ;  /* 0x0000007b09047211 */ /* 0x000fc600078c08ff */
[----:B------:R2:W-:Y:S01]  /*a760*/  @P3 STG.E.U16 desc[UR10][R2.64], R55 ;  /* 0x0000003702003986 */ /* 0x0005e2000c10150a */
[----:B------:R-:W-:Y:S01]  /*a770*/  LEA.HI.X.SX32 R5, R9, R122, 0x1, P6 ;  /* 0x0000007a09057211 */ /* 0x000fe200030f0eff */
[----:B------:R-:W-:Y:S01]  /*a780*/  IMAD R9, R202, 0x2, R7 ;  /* 0x00000002ca097824 */ /* 0x000fe200078e0207 */
[----:B------:R-:W-:Y:S01]  /*a790*/  ISETP.LT.AND P2, PT, R14, UR4, !P0 ;  /* 0x000000040e007c0c */ /* 0x000fe2000c741270 */
[----:B------:R-:W-:Y:S01]  /*a7a0*/  ULDC UR4, c[0x0][0x22c] ;  /* 0x00008b0000047ab9 */ /* 0x000fe20000000800 */
[----:B------:R-:W0:Y:S01]  /*a7b0*/  LDC R14, c[0x0][0x248] ;  /* 0x00009200ff0e7b82 */ /* 0x000e220000000800 */
[----:B------:R3:W-:Y:S01]  /*a7c0*/  @P5 STG.E.U16 desc[UR10][R4.64], R48 ;  /* 0x0000003004005986 */ /* 0x0007e2000c10150a */
[----:B--2---:R-:W-:-:S04]  /*a7d0*/  LEA R2, P6, R7, R123, 0x1 ;  /* 0x0000007b07027211 */ /* 0x004fc800078c08ff */
[----:B------:R-:W-:Y:S01]  /*a7e0*/  LEA.HI.X.SX32 R3, R7, R122, 0x1, P6 ;  /* 0x0000007a07037211 */ /* 0x000fe200030f0eff */
[----:B------:R-:W-:Y:S01]  /*a7f0*/  IMAD R7, R202, 0x2, R9 ;  /* 0x00000002ca077824 */ /* 0x000fe200078e0209 */
[----:B---3--:R-:W-:-:S03]  /*a800*/  LEA R4, P6, R9, R123, 0x1 ;  /* 0x0000007b09047211 */ /* 0x008fc600078c08ff */
[----:B------:R2:W-:Y:S01]  /*a810*/  @P4 STG.E.U16 desc[UR10][R2.64], R49 ;  /* 0x0000003102004986 */ /* 0x0005e2000c10150a */
[-C--:B------:R-:W-:Y:S01]  /*a820*/  LEA.HI.X.SX32 R5, R9, R122.reuse, 0x1, P6 ;  /* 0x0000007a09057211 */ /* 0x080fe200030f0eff */
[----:B------:R-:W-:Y:S01]  /*a830*/  IMAD R9, R202, 0x2, R7 ;  /* 0x00000002ca097824 */ /* 0x000fe200078e0207 */
[----:B------:R-:W-:Y:S01]  /*a840*/  ISETP.LT.AND P3, PT, R15, UR4, !P0 ;  /* 0x000000040f007c0c */ /* 0x000fe2000c761270 */
[----:B------:R-:W-:Y:S01]  /*a850*/  ULDC UR4, c[0x0][0x22c] ;  /* 0x00008b0000047ab9 */ /* 0x000fe20000000800 */
[----:B------:R-:W-:Y:S01]  /*a860*/  PRMT R48, R48, 0x7632, R48 ;  /* 0x0000763230307816 */ /* 0x000fe20000000030 */
[----:B------:R3:W-:Y:S01]  /*a870*/  @P2 STG.E.U16 desc[UR10][R4.64], R50 ;  /* 0x0000003204002986 */ /* 0x0007e2000c10150a */
[----:B------:R-:W-:Y:S01]  /*a880*/  IMAD R11, R202, 0x2, R9 ;  /* 0x00000002ca0b7824 */ /* 0x000fe200078e0209 */
[C---:B--2---:R-:W-:Y:S01]  /*a890*/  LEA R2, P6, R7.reuse, R123, 0x1 ;  /* 0x0000007b07027211 */ /* 0x044fe200078c08ff */
[----:B------:R-:W2:Y:S03]  /*a8a0*/  LDC R15, c[0x0][0x248] ;  /* 0x00009200ff0f7b82 */ /* 0x000ea60000000800 */
[----:B------:R-:W-:-:S02]  /*a8b0*/  LEA.HI.X.SX32 R3, R7, R122, 0x1, P6 ;  /* 0x0000007a07037211 */ /* 0x000fc400030f0eff */
[CC--:B---3--:R-:W-:Y:S02]  /*a8c0*/  LEA R4, P6, R9.reuse, R123.reuse, 0x1 ;  /* 0x0000007b09047211 */ /* 0x0c8fe400078c08ff */
[----:B------:R-:W-:Y:S01]  /*a8d0*/  ISETP.LT.AND P5, PT, R16, UR4, !P0 ;  /* 0x0000000410007c0c */ /* 0x000fe2000c7a1270 */
[----:B------:R-:W-:Y:S01]  /*a8e0*/  ULDC UR4, c[0x0][0x22c] ;  /* 0x00008b0000047ab9 */ /* 0x000fe20000000800 */
[-C--:B------:R-:W-:Y:S01]  /*a8f0*/  LEA.HI.X.SX32 R5, R9, R122.reuse, 0x1, P6 ;  /* 0x0000007a09057211 */ /* 0x080fe200030f0eff */
[----:B------:R3:W-:Y:S01]  /*a900*/  @P3 STG.E.U16 desc[UR10][R2.64], R51 ;  /* 0x0000003302003986 */ /* 0x0007e2000c10150a */
[----:B------:R-:W-:Y:S01]  /*a910*/  ISETP.LT.AND P4, PT, R17, UR4, !P0 ;  /* 0x0000000411007c0c */ /* 0x000fe2000c781270 */
[----:B------:R-:W-:Y:S01]  /*a920*/  ULDC UR4, c[0x0][0x22c] ;  /* 0x00008b0000047ab9 */ /* 0x000fe20000000800 */
[C---:B------:R-:W-:Y:S01]  /*a930*/  LEA R6, P6, R11.reuse, R123, 0x1 ;  /* 0x0000007b0b067211 */ /* 0x040fe200078c08ff */
[----:B------:R-:W4:Y:S03]  /*a940*/  LDC R17, c[0x0][0x248] ;  /* 0x00009200ff117b82 */ /* 0x000f260000000800 */
[----:B------:R-:W-:Y:S01]  /*a950*/  LEA.HI.X.SX32 R7, R11, R122, 0x1, P6 ;  /* 0x0000007a0b077211 */ /* 0x000fe200030f0eff */
[----:B------:R-:W-:Y:S01]  /*a960*/  IMAD R11, R202, 0x2, R11 ;  /* 0x00000002ca0b7824 */ /* 0x000fe200078e020b */
[----:B---3--:R-:W-:-:S03]  /*a970*/  PRMT R3, R49, 0x7632, R3 ;  /* 0x0000763231037816 */ /* 0x008fc60000000003 */
[----:B------:R-:W-:Y:S01]  /*a980*/  IMAD R9, R202, 0x2, R11 ;  /* 0x00000002ca097824 */ /* 0x000fe200078e020b */
[-C--:B------:R-:W-:Y:S01]  /*a990*/  LEA R2, P6, R11, R123.reuse, 0x1 ;  /* 0x0000007b0b027211 */ /* 0x080fe200078c08ff */
[----:B------:R-:W-:Y:S01]  /*a9a0*/  @P5 STG.E.U16 desc[UR10][R4.64], R48 ;  /* 0x0000003004005986 */ /* 0x000fe2000c10150a */
[----:B------:R-:W-:Y:S01]  /*a9b0*/  ISETP.LT.AND P2, PT, R18, UR4, !P0 ;  /* 0x0000000412007c0c */ /* 0x000fe2000c741270 */
[----:B------:R-:W-:Y:S01]  /*a9c0*/  ULDC UR4, c[0x0][0x22c] ;  /* 0x00008b0000047ab9 */ /* 0x000fe20000000800 */
[----:B------:R-:W-:Y:S01]  /*a9d0*/  PRMT R50, R50, 0x7632, R50 ;  /* 0x0000763232327816 */ /* 0x000fe20000000032 */
[----:B------:R3:W-:Y:S01]  /*a9e0*/  @P4 STG.E.U16 desc[UR10][R6.64], R3 ;  /* 0x0000000306004986 */ /* 0x0007e2000c10150a */
[----:B------:R-:W-:Y:S01]  /*a9f0*/  ISETP.LT.AND P3, PT, R19, UR4, !P0 ;  /* 0x0000000413007c0c */ /* 0x000fe2000c761270 */
[----:B------:R-:W-:Y:S01]  /*aa00*/  ULDC UR4, c[0x0][0x22c] ;  /* 0x00008b0000047ab9 */ /* 0x000fe20000000800 */
[----:B------:R-:W-:Y:S01]  /*aa10*/  PRMT R51, R51, 0x7632, R51 ;  /* 0x0000763233337816 */ /* 0x000fe20000000033 */
[----:B------:R-:W0:Y:S01]  /*aa20*/  LDC R16, c[0x0][0x248] ;  /* 0x00009200ff107b82 */ /* 0x000e220000000800 */
[----:B---3--:R-:W-:Y:S01]  /*aa30*/  LEA.HI.X.SX32 R3, R11, R122, 0x1, P6 ;  /* 0x0000007a0b037211 */ /* 0x008fe200030f0eff */
[----:B------:R-:W-:Y:S01]  /*aa40*/  IMAD R11, R202, 0x2, R9 ;  /* 0x00000002ca0b7824 */ /* 0x000fe200078e0209 */
[----:B------:R-:W-:-:S05]  /*aa50*/  LEA R4, P6, R9, R123, 0x1 ;  /* 0x0000007b09047211 */ /* 0x000fca00078c08ff */
[----:B------:R-:W3:Y:S01]  /*aa60*/  LDC R18, c[0x0][0x248] ;  /* 0x00009200ff127b82 */ /* 0x000ee20000000800 */
[-C--:B------:R-:W-:Y:S01]  /*aa70*/  LEA.HI.X.SX32 R5, R9, R122.reuse, 0x1, P6 ;  /* 0x0000007a09057211 */ /* 0x080fe200030f0eff */
[----:B------:R-:W-:Y:S01]  /*aa80*/  IMAD R9, R202, 0x2, R11 ;  /* 0x00000002ca097824 */ /* 0x000fe200078e020b */
[CC--:B------:R-:W-:Y:S02]  /*aa90*/  LEA R6, P6, R11.reuse, R123.reuse, 0x1 ;  /* 0x0000007b0b067211 */ /* 0x0c0fe400078c08ff */
[----:B------:R-:W-:Y:S01]  /*aaa0*/  ISETP.LT.AND P5, PT, R20, UR4, !P0 ;  /* 0x0000000414007c0c */ /* 0x000fe2000c7a1270 */
[----:B------:R-:W-:Y:S01]  /*aab0*/  ULDC UR4, c[0x0][0x22c] ;  /* 0x00008b0000047ab9 */ /* 0x000fe20000000800 */
[-C--:B------:R-:W-:Y:S01]  /*aac0*/  LEA.HI.X.SX32 R7, R11, R122.reuse, 0x1, P6 ;  /* 0x0000007a0b077211 */ /* 0x080fe200030f0eff */
[----:B------:R-:W-:Y:S01]  /*aad0*/  IMAD R11, R202, 0x2, R9 ;  /* 0x00000002ca0b7824 */ /* 0x000fe200078e0209 */
[----:B------:R-:W-:Y:S02]  /*aae0*/  LEA R8, P6, R9, R123, 0x1 ;  /* 0x0000007b09087211 */ /* 0x000fe400078c08ff */
[----:B------:R-:W-:Y:S01]  /*aaf0*/  ISETP.LT.AND P4, PT, R21, UR4, !P0 ;  /* 0x0000000415007c0c */ /* 0x000fe2000c781270 */
[----:B------:R1:W-:Y:S01]  /*ab00*/  @P2 STG.E.U16 desc[UR10][R2.64], R50 ;  /* 0x0000003202002986 */ /* 0x0003e2000c10150a */
[----:B------:R-:W-:Y:S01]  /*ab10*/  LEA.HI.X.SX32 R9, R9, R122, 0x1, P6 ;  /* 0x0000007a09097211 */ /* 0x000fe200030f0eff */
[----:B------:R-:W-:-:S02]  /*ab20*/  ULDC UR4, c[0x0][0x22c] ;  /* 0x00008b0000047ab9 */ /* 0x000fc40000000800 */
[----:B------:R2:W-:Y:S01]  /*ab30*/  @P3 STG.E.U16 desc[UR10][R4.64], R51 ;  /* 0x0000003304003986 */ /* 0x0005e2000c10150a */
[----:B------:R-:W-:Y:S01]  /*ab40*/  ISETP.LT.AND P2, PT, R22, UR4, !P0 ;  /* 0x0000000416007c0c */ /* 0x000fe2000c741270 */
[----:B------:R-:W-:Y:S01]  /*ab50*/  ULDC UR4, c[0x0][0x22c] ;  /* 0x00008b0000047ab9 */ /* 0x000fe20000000800 */
[----:B-1----:R-:W-:Y:S01]  /*ab60*/  LEA R2, P6, R11, R123, 0x1 ;  /* 0x0000007b0b027211 */ /* 0x002fe200078c08ff */
[----:B--2---:R-:W-:-:S03]  /*ab70*/  IMAD R5, R202, 0x2, R11 ;  /* 0x00000002ca057824 */ /* 0x004fc600078e020b */
[-C--:B------:R-:W-:Y:S01]  /*ab80*/  LEA.HI.X.SX32 R3, R11, R122.reuse, 0x1, P6 ;  /* 0x0000007a0b037211 */ /* 0x080fe200030f0eff */
[----:B------:R-:W-:Y:S01]  /*ab90*/  IMAD R11, R202, 0x2, R5 ;  /* 0x00000002ca0b7824 */ /* 0x000fe200078e0205 */
[-C--:B------:R-:W-:Y:S01]  /*aba0*/  LEA R4, P6, R5, R123.reuse, 0x1 ;  /* 0x0000007b05047211 */ /* 0x080fe200078c08ff */
[----:B------:R1:W-:Y:S01]  /*abb0*/  @P5 STG.E.U16 desc[UR10][R6.64], R56 ;  /* 0x0000003806005986 */ /* 0x0003e2000c10150a */
[----:B------:R-:W-:Y:S01]  /*abc0*/  ISETP.LT.AND P3, PT, R23, UR4, !P0 ;  /* 0x0000000417007c0c */ /* 0x000fe2000c761270 */
[----:B------:R-:W-:Y:S01]  /*abd0*/  ULDC UR4, c[0x0][0x22c] ;  /* 0x00008b0000047ab9 */ /* 0x000fe20000000800 */
[----:B------:R-:W-:Y:S01]  /*abe0*/  LEA.HI.X.SX32 R5, R5, R122, 0x1, P6 ;  /* 0x0000007a05057211 */ /* 0x000fe200030f0eff */
[----:B------:R2:W-:Y:S01]  /*abf0*/  @P4 STG.E.U16 desc[UR10][R8.64], R57 ;  /* 0x0000003908004986 */ /* 0x0005e2000c10150a */
[----:B------:R-:W-:Y:S01]  /*ac00*/  ISETP.LT.AND P5, PT, R24, UR4, !P0 ;  /* 0x0000000418007c0c */ /* 0x000fe2000c7a1270 */
[----:B------:R-:W-:Y:S01]  /*ac10*/  ULDC UR4, c[0x0][0x22c] ;  /* 0x00008b0000047ab9 */ /* 0x000fe20000000800 */
[----:B-1----:R-:W-:Y:S01]  /*ac20*/  LEA R6, P6, R11, R123, 0x1 ;  /* 0x0000007b0b067211 */ /* 0x002fe200078c08ff */
[----:B--2---:R-:W-:-:S03]  /*ac30*/  IMAD R9, R202, 0x2, R11 ;  /* 0x00000002ca097824 */ /* 0x004fc600078e020b */
[-C--:B------:R-:W-:Y:S01]  /*ac40*/  LEA.HI.X.SX32 R7, R11, R122.reuse, 0x1, P6 ;  /* 0x0000007a0b077211 */ /* 0x080fe200030f0eff */
[----:B------:R1:W-:Y:S01]  /*ac50*/  @P2 STG.E.U16 desc[UR10][R2.64], R58 ;  /* 0x0000003a02002986 */ /* 0x0003e2000c10150a */
[----:B------:R-:W-:Y:S01]  /*ac60*/  IMAD R11, R202, 0x2, R9 ;  /* 0x00000002ca0b7824 */ /* 0x000fe200078e0209 */
[----:B------:R-:W-:Y:S02]  /*ac70*/  LEA R8, P6, R9, R123, 0x1 ;  /* 0x0000007b09087211 */ /* 0x000fe400078c08ff */
[----:B------:R-:W-:Y:S01]  /*ac80*/  @P3 STG.E.U16 desc[UR10][R4.64], R59 ;  /* 0x0000003b04003986 */ /* 0x000fe2000c10150a */
[----:B------:R-:W-:Y:S01]  /*ac90*/  ISETP.LT.AND P4, PT, R25, UR4, !P0 ;  /* 0x0000000419007c0c */ /* 0x000fe2000c781270 */
[----:B------:R-:W-:Y:S01]  /*aca0*/  ULDC UR4, c[0x0][0x22c] ;  /* 0x00008b0000047ab9 */ /* 0x000fe20000000800 */
[----:B------:R-:W-:Y:S02]  /*acb0*/  LEA.HI.X.SX32 R9, R9, R122, 0x1, P6 ;  /* 0x0000007a09097211 */ /* 0x000fe400030f0eff */
[----:B-1----:R-:W-:-:S02]  /*acc0*/  PRMT R3, R56, 0x7632, R3 ;  /* 0x0000763238037816 */ /* 0x002fc40000000003 */
[----:B------:R-:W-:-:S03]  /*acd0*/  LEA R2, P6, R11, R123, 0x1 ;  /* 0x0000007b0b027211 */ /* 0x000fc600078c08ff */
[----:B------:R1:W-:Y:S01]  /*ace0*/  @P5 STG.E.U16 desc[UR10][R6.64], R3 ;  /* 0x0000000306005986 */ /* 0x0003e2000c10150a */
[----:B------:R-:W-:Y:S01]  /*acf0*/  ISETP.LT.AND P2, PT, R26, UR4, !P0 ;  /* 0x000000041a007c0c */ /* 0x000fe2000c741270 */
[----:B------:R-:W-:Y:S01]  /*ad00*/  ULDC UR4, c[0x0][0x22c] ;  /* 0x00008b0000047ab9 */ /* 0x000fe20000000800 */
[----:B------:R-:W-:Y:S02]  /*ad10*/  PRMT R57, R57, 0x7632, R57 ;  /* 0x0000763239397816 */ /* 0x000fe40000000039 */
[----:B-1----:R-:W-:Y:S01]  /*ad20*/  LEA.HI.X.SX32 R3, R11, R122, 0x1, P6 ;  /* 0x0000007a0b037211 */ /* 0x002fe200030f0eff */
[C---:B------:R-:W-:Y:S01]  /*ad30*/  IMAD R11, R202.reuse, 0x2, R11 ;  /* 0x00000002ca0b7824 */ /* 0x040fe200078e020b */
[----:B------:R-:W-:Y:S01]  /*ad40*/  ISETP.LT.AND P3, PT, R27, UR4, !P0 ;  /* 0x000000041b007c0c */ /* 0x000fe2000c761270 */
[----:B------:R-:W-:Y:S02]  /*ad50*/  ULDC UR4, c[0x0][0x22c] ;  /* 0x00008b0000047ab9 */ /* 0x000fe40000000800 */
[----:B------:R-:W-:Y:S01]  /*ad60*/  IMAD R7, R202, 0x2, R11 ;  /* 0x00000002ca077824 */ /* 0x000fe200078e020b */
[----:B------:R-:W-:Y:S01]  /*ad70*/  LEA R4, P6, R11, R123, 0x1 ;  /* 0x0000007b0b047211 */ /* 0x000fe200078c08ff */
[----:B------:R1:W-:Y:S01]  /*ad80*/  @P4 STG.E.U16 desc[UR10][R8.64], R57 ;  /* 0x0000003908004986 */ /* 0x0003e2000c10150a */
[----:B------:R-:W-:-:S02]  /*ad90*/  PRMT R58, R58, 0x7632, R58 ;  /* 0x000076323a3a7816 */ /* 0x000fc4000000003a */
[-C--:B------:R-:W-:Y:S02]  /*ada0*/  LEA.HI.X.SX32 R5, R11, R122.reuse, 0x1, P6 ;  /* 0x0000007a0b057211 */ /* 0x080fe400030f0eff */
[----:B------:R-:W-:Y:S02]  /*adb0*/  LEA R6, P6, R7, R123, 0x1 ;  /* 0x0000007b07067211 */ /* 0x000fe400078c08ff */
[----:B------:R-:W-:Y:S01]  /*adc0*/  ISETP.LT.AND P5, PT, R28, UR4, !P0 ;  /* 0x000000041c007c0c */ /* 0x000fe2000c7a1270 */
[----:B------:R2:W-:Y:S01]  /*add0*/  @P2 STG.E.U16 desc[UR10][R2.64], R58 ;  /* 0x0000003a02002986 */ /* 0x0005e2000c10150a */
[----:B------:R-:W-:Y:S01]  /*ade0*/  PRMT R59, R59, 0x7632, R59 ;  /* 0x000076323b3b7816 */ /* 0x000fe2000000003b */
[----:B------:R-:W-:Y:S01]  /*adf0*/  ULDC UR4, c[0x0][0x22c] ;  /* 0x00008b0000047ab9 */ /* 0x000fe20000000800 */
[----:B-1----:R-:W-:Y:S01]  /*ae00*/  IMAD R9, R202, 0x2, R7 ;  /* 0x00000002ca097824 */ /* 0x002fe200078e0207 */
[----:B------:R-:W-:-:S03]  /*ae10*/  LEA.HI.X.SX32 R7, R7, R122, 0x1, P6 ;  /* 0x0000007a07077211 */ /* 0x000fc600030f0eff */
[----:B------:R-:W-:Y:S01]  /*ae20*/  IMAD R11, R202, 0x2, R9 ;  /* 0x00000002ca0b7824 */ /* 0x000fe200078e0209 */
[----:B--2---:R-:W-:-:S03]  /*ae30*/  LEA R2, P6, R9, R123, 0x1 ;  /* 0x0000007b09027211 */ /* 0x004fc600078c08ff */
[----:B------:R-:W-:Y:S01]  /*ae40*/  IMAD R13, R202, 0x2, R11 ;  /* 0x00000002ca0d7824 */ /* 0x000fe200078e020b */
[----:B------:R-:W-:Y:S01]  /*ae50*/  ISETP.LT.AND P4, PT, R29, UR4, !P0 ;  /* 0x000000041d007c0c */ /* 0x000fe2000c781270 */
[----:B------:R1:W-:Y:S01]  /*ae60*/  @P3 STG.E.U16 desc[UR10][R4.64], R59 ;  /* 0x0000003b04003986 */ /* 0x0003e2000c10150a */
[-C--:B------:R-:W-:Y:S01]  /*ae70*/  LEA.HI.X.SX32 R3, R9, R122.reuse, 0x1, P6 ;  /* 0x0000007a09037211 */ /* 0x080fe200030f0eff */
[----:B------:R-:W-:Y:S01]  /*ae80*/  ULDC UR4, c[0x0][0x22c] ;  /* 0x00008b0000047ab9 */ /* 0x000fe20000000800 */
[CC--:B------:R-:W-:Y:S01]  /*ae90*/  LEA R8, P6, R11.reuse, R123.reuse, 0x1 ;  /* 0x0000007b0b087211 */ /* 0x0c0fe200078c08ff */
[----:B------:R2:W-:Y:S03]  /*aea0*/  @P5 STG.E.U16 desc[UR10][R6.64], R64 ;  /* 0x0000004006005986 */ /* 0x0005e6000c10150a */
[----:B------:R-:W-:Y:S02]  /*aeb0*/  LEA.HI.X.SX32 R9, R11, R122, 0x1, P6 ;  /* 0x0000007a0b097211 */ /* 0x000fe400030f0eff */
[----:B------:R-:W-:Y:S01]  /*aec0*/  ISETP.LT.AND P2, PT, R30, UR4, !P0 ;  /* 0x000000041e007c0c */ /* 0x000fe2000c741270 */
[----:B------:R-:W-:Y:S01]  /*aed0*/  ULDC UR4, c[0x0][0x22c] ;  /* 0x00008b0000047ab9 */ /* 0x000fe20000000800 */
[----:B-1----:R-:W-:Y:S01]  /*aee0*/  LEA R4, P6, R13, R123, 0x1 ;  /* 0x0000007b0d047211 */ /* 0x002fe200078c08ff */
[----:B--2---:R-:W-:-:S03]  /*aef0*/  IMAD R7, R202, 0x2, R13 ;  /* 0x00000002ca077824 */ /* 0x004fc600078e020d */
[-C--:B------:R-:W-:Y:S02]  /*af00*/  LEA.HI.X.SX32 R5, R13, R122.reuse, 0x1, P6 ;  /* 0x0000007a0d057211 */ /* 0x080fe400030f0eff */
[----:B------:R-:W-:Y:S01]  /*af10*/  ISETP.LT.AND P3, PT, R31, UR4, !P0 ;  /* 0x000000041f007c0c */ /* 0x000fe2000c761270 */
[----:B------:R-:W-:Y:S01]  /*af20*/  IMAD R11, R202, 0x2, R7 ;  /* 0x00000002ca0b7824 */ /* 0x000fe200078e0207 */
[C---:B------:R-:W-:Y:S01]  /*af30*/  LEA R6, P6, R7.reuse, R123, 0x1 ;  /* 0x0000007b07067211 */ /* 0x040fe200078c08ff */
[----:B------:R-:W-:Y:S01]  /*af40*/  ULDC UR4, c[0x0][0x22c] ;  /* 0x00008b0000047ab9 */ /* 0x000fe20000000800 */
[----:B------:R1:W-:Y:S02]  /*af50*/  @P4 STG.E.U16 desc[UR10][R2.64], R65 ;  /* 0x0000004102004986 */ /* 0x0003e4000c10150a */
[----:B------:R-:W-:Y:S02]  /*af60*/  LEA.HI.X.SX32 R7, R7, R122, 0x1, P6 ;  /* 0x0000007a07077211 */ /* 0x000fe400030f0eff */
[----:B------:R-:W-:Y:S01]  /*af70*/  ISETP.LT.AND P5, PT, R32, UR4, !P0 ;  /* 0x0000000420007c0c */ /* 0x000fe2000c7a1270 */
[----:B------:R-:W-:-:S02]  /*af80*/  ULDC UR4, c[0x0][0x22c] ;  /* 0x00008b0000047ab9 */ /* 0x000fc40000000800 */
[----:B------:R-:W-:Y:S01]  /*af90*/  ISETP.LT.AND P4, PT, R33, UR4, !P0 ;  /* 0x0000000421007c0c */ /* 0x000fe2000c781270 */
[----:B------:R-:W-:Y:S01]  /*afa0*/  ULDC UR4, c[0x0][0x22c] ;  /* 0x00008b0000047ab9 */ /* 0x000fe20000000800 */
[C---:B-1----:R-:W-:Y:S01]  /*afb0*/  LEA R2, P6, R11.reuse, R123, 0x1 ;  /* 0x0000007b0b027211 */ /* 0x042fe200078c08ff */
[----:B------:R1:W-:Y:S03]  /*afc0*/  @P2 STG.E.U16 desc[UR10][R8.64], R66 ;  /* 0x0000004208002986 */ /* 0x0003e6000c10150a */
[----:B------:R-:W-:Y:S01]  /*afd0*/  LEA.HI.X.SX32 R3, R11, R122, 0x1, P6 ;  /* 0x0000007a0b037211 */ /* 0x000fe200030f0eff */
[----:B------:R-:W-:Y:S01]  /*afe0*/  IMAD R11, R202, 0x2, R11 ;  /* 0x00000002ca0b7824 */ /* 0x000fe200078e020b */
[----:B------:R-:W-:Y:S01]  /*aff0*/  ISETP.LT.AND P2, PT, R34, UR4, !P0 ;  /* 0x0000000422007c0c */ /* 0x000fe2000c741270 */
[----:B------:R-:W-:Y:S01]  /*b000*/  ULDC UR4, c[0x0][0x22c] ;  /* 0x00008b0000047ab9 */ /* 0x000fe20000000800 */
[----:B------:R2:W-:Y:S01]  /*b010*/  @P3 STG.E.U16 desc[UR10][R4.64], R67 ;  /* 0x0000004304003986 */ /* 0x0005e2000c10150a */
[----:B------:R-:W-:-:S02]  /*b020*/  PRMT R64, R64, 0x7632, R64 ;  /* 0x0000763240407816 */ /* 0x000fc40000000040 */
[----:B------:R-:W-:Y:S01]  /*b030*/  ISETP.LT.AND P3, PT, R35, UR4, !P0 ;  /* 0x0000000423007c0c */ /* 0x000fe2000c761270 */
[----:B------:R-:W-:Y:S01]  /*b040*/  ULDC UR4, c[0x0][0x22c] ;  /* 0x00008b0000047ab9 */ /* 0x000fe20000000800 */
[----:B-1----:R-:W-:Y:S01]  /*b050*/  IMAD R9, R202, 0x2, R11 ;  /* 0x00000002ca097824 */ /* 0x002fe200078e020b */
[----:B------:R-:W-:Y:S01]  /*b060*/  PRMT R65, R65, 0x7632, R65 ;  /* 0x0000763241417816 */ /* 0x000fe20000000041 */
[----:B------:R1:W-:Y:S01]  /*b070*/  @P5 STG.E.U16 desc[UR10][R6.64], R64 ;  /* 0x0000004006005986 */ /* 0x0003e2000c10150a */
[----:B--2---:R-:W-:-:S04]  /*b080*/  LEA R4, P6, R11, R123, 0x1 ;  /* 0x0000007b0b047211 */ /* 0x004fc800078c08ff */
[-C--:B------:R-:W-:Y:S01]  /*b090*/  LEA.HI.X.SX32 R5, R11, R122.reuse, 0x1, P6 ;  /* 0x0000007a0b057211 */ /* 0x080fe200030f0eff */
[----:B------:R-:W-:Y:S01]  /*b0a0*/  IMAD R11, R202, 0x2, R9 ;  /* 0x00000002ca0b7824 */ /* 0x000fe200078e0209 */
[C---:B-1----:R-:W-:Y:S01]  /*b0b0*/  LEA R6, P6, R9.reuse, R123, 0x1 ;  /* 0x0000007b09067211 */ /* 0x042fe200078c08ff */
[----:B------:R1:W-:Y:S01]  /*b0c0*/  @P4 STG.E.U16 desc[UR10][R2.64], R65 ;  /* 0x0000004102004986 */ /* 0x0003e2000c10150a */
[----:B------:R-:W-:Y:S02]  /*b0d0*/  PRMT R66, R66, 0x7632, R66 ;  /* 0x0000763242427816 */ /* 0x000fe40000000042 */
[----:B------:R-:W-:Y:S01]  /*b0e0*/  LEA.HI.X.SX32 R7, R9, R122, 0x1, P6 ;  /* 0x0000007a09077211 */ /* 0x000fe200030f0eff */
[----:B------:R-:W-:Y:S01]  /*b0f0*/  IMAD R9, R202, 0x2, R11 ;  /* 0x00000002ca097824 */ /* 0x000fe200078e020b */
[----:B------:R-:W-:Y:S01]  /*b100*/  ISETP.LT.AND P5, PT, R36, UR4, !P0 ;  /* 0x0000000424007c0c */ /* 0x000fe2000c7a1270 */
[----:B------:R-:W-:Y:S01]  /*b110*/  @P2 STG.E.U16 desc[UR10][R4.64], R66 ;  /* 0x0000004204002986 */ /* 0x000fe2000c10150a */
[----:B------:R-:W-:Y:S01]  /*b120*/  ULDC UR4, c[0x0][0x22c] ;  /* 0x00008b0000047ab9 */ /* 0x000fe20000000800 */
[----:B-1----:R-:W-:-:S02]  /*b130*/  PRMT R3, R67, 0x7632, R3 ;  /* 0x0000763243037816 */ /* 0x002fc40000000003 */
[----:B------:R-:W-:-:S03]  /*b140*/  LEA R2, P6, R11, R123, 0x1 ;  /* 0x0000007b0b027211 */ /* 0x000fc600078c08ff */
[----:B------:R1:W-:Y:S01]  /*b150*/  @P3 STG.E.U16 desc[UR10][R6.64], R3 ;  /* 0x0000000306003986 */ /* 0x0003e2000c10150a */
[----:B------:R-:W-:Y:S01]  /*b160*/  ISETP.LT.AND P4, PT, R37, UR4, !P0 ;  /* 0x0000000425007c0c */ /* 0x000fe2000c781270 */
[----:B------:R-:W-:Y:S01]  /*b170*/  ULDC UR4, c[0x0][0x22c] ;  /* 0x00008b0000047ab9 */ /* 0x000fe20000000800 */
[----:B-1----:R-:W-:Y:S01]  /*b180*/  LEA.HI.X.SX32 R3, R11, R122, 0x1, P6 ;  /* 0x0000007a0b037211 */ /* 0x002fe200030f0eff */
[----:B------:R-:W-:Y:S01]  /*b190*/  IMAD R11, R202, 0x2, R9 ;  /* 0x00000002ca0b7824 */ /* 0x000fe200078e0209 */
[----:B------:R-:W-:-:S03]  /*b1a0*/  LEA R8, P6, R9, R123, 0x1 ;  /* 0x0000007b09087211 */ /* 0x000fc600078c08ff */
[----:B------:R-:W-:Y:S01]  /*b1b0*/  IMAD R7, R202, 0x2, R11 ;  /* 0x00000002ca077824 */ /* 0x000fe200078e020b */
[-C--:B------:R-:W-:Y:S02]  /*b1c0*/  LEA.HI.X.SX32 R9, R9, R122.reuse, 0x1, P6 ;  /* 0x0000007a09097211 */ /* 0x080fe400030f0eff */
[CC--:B------:R-:W-:Y:S02]  /*b1d0*/  LEA R4, P6, R11.reuse, R123.reuse, 0x1 ;  /* 0x0000007b0b047211 */ /* 0x0c0fe400078c08ff */
[----:B------:R-:W-:Y:S01]  /*b1e0*/  ISETP.LT.AND P2, PT, R38, UR4, !P0 ;  /* 0x0000000426007c0c */ /* 0x000fe2000c741270 */
[----:B------:R1:W-:Y:S01]  /*b1f0*/  @P5 STG.E.U16 desc[UR10][R2.64], R72 ;  /* 0x0000004802005986 */ /* 0x0003e2000c10150a */
[----:B------:R-:W-:Y:S01]  /*b200*/  LEA.HI.X.SX32 R5, R11, R122, 0x1, P6 ;  /* 0x0000007a0b057211 */ /* 0x000fe200030f0eff */
[----:B------:R-:W-:Y:S01]  /*b210*/  IMAD R11, R202, 0x2, R7 ;  /* 0x00000002ca0b7824 */ /* 0x000fe200078e0207 */
[----:B------:R-:W-:Y:S01]  /*b220*/  LEA R6, P6, R7, R123, 0x1 ;  /* 0x0000007b07067211 */ /* 0x000fe200078c08ff */
[----:B------:R2:W-:Y:S01]  /*b230*/  @P4 STG.E.U16 desc[UR10][R8.64], R73 ;  /* 0x0000004908004986 */ /* 0x0005e2000c10150a */
[----:B------:R-:W-:-:S02]  /*b240*/  ULDC UR4, c[0x0][0x22c] ;  /* 0x00008b0000047ab9 */ /* 0x000fc40000000800 */
        /* <DEDUP_REMOVED lines=13> */
[----:B------:R-:W-:Y:S01]  /*b320*/  ULDC UR4, c[0x0][0x22c] ;  /* 0x00008b0000047ab9 */ /* 0x000fe20000000800 */
[----:B------:R-:W-:-:S02]  /*b330*/  PRMT R72, R72, 0x7632, R72 ;  /* 0x0000763248487816 */ /* 0x000fc40000000048 */
[CC--:B-1----:R-:W-:Y:S02]  /*b340*/  LEA R4, P6, R11.reuse, R123.reuse, 0x1 ;  /* 0x0000007b0b047211 */ /* 0x0c2fe400078c08ff */
[----:B------:R-:W-:Y:S01]  /*b350*/  ISETP.LT.AND P2, PT, R42, UR4, !P0 ;  /* 0x000000042a007c0c */ /* 0x000fe2000c741270 */
[----:B------:R1:W-:Y:S01]  /*b360*/  @P3 STG.E.U16 desc[UR10][R6.64], R75 ;  /* 0x0000004b06003986 */ /* 0x0003e2000c10150a */
[-C--:B------:R-:W-:Y:S01]  /*b370*/  LEA.HI.X.SX32 R5, R11, R122.reuse, 0x1, P6 ;  /* 0x0000007a0b057211 */ /* 0x080fe200030f0eff */
[----:B------:R-:W-:Y:S01]  /*b380*/  IMAD R11, R202, 0x2, R11 ;  /* 0x00000002ca0b7824 */ /* 0x000fe200078e020b */
[----:B------:R-:W-:Y:S01]  /*b390*/  PRMT R73, R73, 0x7632, R73 ;  /* 0x0000763249497816 */ /* 0x000fe20000000049 */
[----:B------:R2:W-:Y:S01]  /*b3a0*/  @P5 STG.E.U16 desc[UR10][R2.64], R72 ;  /* 0x0000004802005986 */ /* 0x0005e2000c10150a */
[----:B------:R-:W-:Y:S01]  /*b3b0*/  ULDC UR4, c[0x0][0x22c] ;  /* 0x00008b0000047ab9 */ /* 0x000fe20000000800 */
[----:B------:R-:W-:Y:S02]  /*b3c0*/  PRMT R74, R74, 0x7632, R74 ;  /* 0x000076324a4a7816 */ /* 0x000fe4000000004a */
[----:B------:R-:W-:Y:S01]  /*b3d0*/  ISETP.LT.AND P3, PT, R43, UR4, !P0 ;  /* 0x000000042b007c0c */ /* 0x000fe2000c761270 */
[----:B------:R-:W-:Y:S01]  /*b3e0*/  ULDC UR4, c[0x0][0x22c] ;  /* 0x00008b0000047ab9 */ /* 0x000fe20000000800 */
[----:B-1----:R-:W-:Y:S01]  /*b3f0*/  IMAD R7, R202, 0x2, R11 ;  /* 0x00000002ca077824 */ /* 0x002fe200078e020b */
[C---:B--2---:R-:W-:Y:S01]  /*b400*/  LEA R2, P6, R11.reuse, R123, 0x1 ;  /* 0x0000007b0b027211 */ /* 0x044fe200078c08ff */
[----:B------:R1:W-:Y:S01]  /*b410*/  @P4 STG.E.U16 desc[UR10][R8.64], R73 ;  /* 0x0000004908004986 */ /* 0x0003e2000c10150a */
[----:B------:R-:W-:Y:S01]  /*b420*/  ISETP.LT.AND P5, PT, R44, UR4, !P0 ;  /* 0x000000042c007c0c */ /* 0x000fe2000c7a1270 */
[----:B------:R-:W-:Y:S01]  /*b430*/  ULDC UR4, c[0x0][0x22c] ;  /* 0x00008b0000047ab9 */ /* 0x000fe20000000800 */
[----:B------:R-:W-:-:S02]  /*b440*/  LEA.HI.X.SX32 R3, R11, R122, 0x1, P6 ;  /* 0x0000007a0b037211 */ /* 0x000fc400030f0eff */
[CC--:B------:R-:W-:Y:S01]  /*b450*/  LEA R6, P6, R7.reuse, R123.reuse, 0x1 ;  /* 0x0000007b07067211 */ /* 0x0c0fe200078c08ff */
[----:B------:R2:W-:Y:S01]  /*b460*/  @P2 STG.E.U16 desc[UR10][R4.64], R74 ;  /* 0x0000004a04002986 */ /* 0x0005e2000c10150a */
[C---:B-1----:R-:W-:Y:S02]  /*b470*/  IMAD R9, R202.reuse, 0x2, R7 ;  /* 0x00000002ca097824 */ /* 0x042fe400078e0207 */
[-C--:B------:R-:W-:Y:S02]  /*b480*/  LEA.HI.X.SX32 R7, R7, R122.reuse, 0x1, P6 ;  /* 0x0000007a07077211 */ /* 0x080fe400030f0eff */
[C---:B------:R-:W-:Y:S01]  /*b490*/  IMAD R11, R202.reuse, 0x2, R9 ;  /* 0x00000002ca0b7824 */ /* 0x040fe200078e0209 */
[----:B--2---:R-:W-:Y:S02]  /*b4a0*/  LEA R4, P6, R9, R123, 0x1 ;  /* 0x0000007b09047211 */ /* 0x004fe400078c08ff */
[----:B------:R-:W-:Y:S01]  /*b4b0*/  PRMT R75, R75, 0x7632, R75 ;  /* 0x000076324b4b7816 */ /* 0x000fe2000000004b */
[----:B------:R-:W-:Y:S01]  /*b4c0*/  IMAD R13, R202, 0x2, R11 ;  /* 0x00000002ca0d7824 */ /* 0x000fe200078e020b */
[----:B------:R-:W-:-:S02]  /*b4d0*/  LEA.HI.X.SX32 R5, R9, R122, 0x1, P6 ;  /* 0x0000007a09057211 */ /* 0x000fc400030f0eff */
[-C--:B------:R-:W-:Y:S02]  /*b4e0*/  LEA R8, P6, R11, R123.reuse, 0x1 ;  /* 0x0000007b0b087211 */ /* 0x080fe400078c08ff */
[----:B------:R-:W-:Y:S01]  /*b4f0*/  ISETP.LT.AND P4, PT, R45, UR4, !P0 ;  /* 0x000000042d007c0c */ /* 0x000fe2000c781270 */
[----:B------:R1:W-:Y:S01]  /*b500*/  @P3 STG.E.U16 desc[UR10][R2.64], R75 ;  /* 0x0000004b02003986 */ /* 0x0003e2000c10150a */
[----:B------:R-:W-:Y:S01]  /*b510*/  ULDC UR4, c[0x0][0x22c] ;  /* 0x00008b0000047ab9 */ /* 0x000fe20000000800 */
[----:B------:R-:W-:Y:S02]  /*b520*/  LEA.HI.X.SX32 R9, R11, R122, 0x1, P6 ;  /* 0x0000007a0b097211 */ /* 0x000fe400030f0eff */
[----:B------:R2:W-:Y:S01]  /*b530*/  @P5 STG.E.U16 desc[UR10][R6.64], R80 ;  /* 0x0000005006005986 */ /* 0x0005e2000c10150a */
[----:B------:R-:W-:Y:S01]  /*b540*/  ISETP.LT.AND P2, PT, R46, UR4, !P0 ;  /* 0x000000042e007c0c */ /* 0x000fe2000c741270 */
[----:B------:R-:W-:Y:S02]  /*b550*/  ULDC UR4, c[0x0][0x22c] ;  /* 0x00008b0000047ab9 */ /* 0x000fe40000000800 */
[----:B------:R-:W-:Y:S01]  /*b560*/  ISETP.LT.AND P3, PT, R47, UR4, !P0 ;  /* 0x000000042f007c0c */ /* 0x000fe2000c761270 */
[----:B------:R-:W-:Y:S01]  /*b570*/  ULDC UR4, c[0x0][0x22c] ;  /* 0x00008b0000047ab9 */ /* 0x000fe20000000800 */
[----:B-1----:R-:W-:Y:S01]  /*b580*/  LEA R2, P6, R13, R123, 0x1 ;  /* 0x0000007b0d027211 */ /* 0x002fe200078c08ff */
[----:B--2---:R-:W-:-:S03]  /*b590*/  IMAD R7, R202, 0x2, R13 ;  /* 0x00000002ca077824 */ /* 0x004fc600078e020d */
[-C--:B------:R-:W-:Y:S01]  /*b5a0*/  LEA.HI.X.SX32 R3, R13, R122.reuse, 0x1, P6 ;  /* 0x0000007a0d037211 */ /* 0x080fe200030f0eff */
[----:B------:R-:W-:Y:S01]  /*b5b0*/  IMAD R11, R202, 0x2, R7 ;  /* 0x00000002ca0b7824 */ /* 0x000fe200078e0207 */
[CC--:B------:R-:W-:Y:S01]  /*b5c0*/  LEA R6, P6, R7.reuse, R123.reuse, 0x1 ;  /* 0x0000007b07067211 */ /* 0x0c0fe200078c08ff */
[----:B------:R1:W-:Y:S01]  /*b5d0*/  @P4 STG.E.U16 desc[UR10][R4.64], R81 ;  /* 0x0000005104004986 */ /* 0x0003e2000c10150a */
[----:B------:R-:W-:Y:S01]  /*b5e0*/  ISETP.LT.AND P5, PT, R76, UR4, !P0 ;  /* 0x000000044c007c0c */ /* 0x000fe2000c7a1270 */
[----:B------:R-:W-:Y:S01]  /*b5f0*/  ULDC UR4, c[0x0][0x22c] ;  /* 0x00008b0000047ab9 */ /* 0x000fe20000000800 */
[-C--:B------:R-:W-:Y:S01]  /*b600*/  LEA.HI.X.SX32 R7, R7, R122.reuse, 0x1, P6 ;  /* 0x0000007a07077211 */ /* 0x080fe200030f0eff */
[----:B------:R2:W-:Y:S01]  /*b610*/  @P2 STG.E.U16 desc[UR10][R8.64], R82 ;  /* 0x0000005208002986 */ /* 0x0005e2000c10150a */
[----:B------:R-:W-:Y:S01]  /*b620*/  ISETP.LT.AND P4, PT, R77, UR4, !P0 ;  /* 0x000000044d007c0c */ /* 0x000fe2000c781270 */
[----:B------:R-:W-:Y:S01]  /*b630*/  ULDC UR4, c[0x0][0x22c] ;  /* 0x00008b0000047ab9 */ /* 0x000fe20000000800 */
[C---:B-1----:R-:W-:Y:S01]  /*b640*/  LEA R4, P6, R11.reuse, R123, 0x1 ;  /* 0x0000007b0b047211 */ /* 0x042fe200078c08ff */
[----:B------:R1:W-:Y:S03]  /*b650*/  @P3 STG.E.U16 desc[UR10][R2.64], R83 ;  /* 0x0000005302003986 */ /* 0x0003e6000c10150a */
[----:B------:R-:W-:Y:S01]  /*b660*/  LEA.HI.X.SX32 R5, R11, R122, 0x1, P6 ;  /* 0x0000007a0b057211 */ /* 0x000fe200030f0eff */
[----:B------:R-:W-:Y:S01]  /*b670*/  IMAD R11, R202, 0x2, R11 ;  /* 0x00000002ca0b7824 */ /* 0x000fe200078e020b */
[----:B------:R-:W-:Y:S01]  /*b680*/  ISETP.LT.AND P2, PT, R78, UR4, !P0 ;  /* 0x000000044e007c0c */ /* 0x000fe2000c741270 */
[----:B------:R-:W-:-:S02]  /*b690*/  ULDC UR4, c[0x0][0x22c] ;  /* 0x00008b0000047ab9 */ /* 0x000fc40000000800 */
[----:B--2---:R-:W-:Y:S01]  /*b6a0*/  IMAD R9, R202, 0x2, R11 ;  /* 0x00000002ca097824 */ /* 0x004fe200078e020b */
[----:B-1----:R-:W-:Y:S02]  /*b6b0*/  PRMT R3, R80, 0x7632, R3 ;  /* 0x0000763250037816 */ /* 0x002fe40000000003 */
[-C--:B------:R-:W-:Y:S02]  /*b6c0*/  LEA R2, P6, R11, R123.reuse, 0x1 ;  /* 0x0000007b0b027211 */ /* 0x080fe400078c08ff */
[----:B------:R-:W-:Y:S01]  /*b6d0*/  PRMT R81, R81, 0x7632, R81 ;  /* 0x0000763251517816 */ /* 0x000fe20000000051 */
[----:B------:R1:W-:Y:S01]  /*b6e0*/  @P5 STG.E.U16 desc[UR10][R6.64], R3 ;  /* 0x0000000306005986 */ /* 0x0003e2000c10150a */
[----:B------:R-:W-:Y:S01]  /*b6f0*/  ISETP.LT.AND P3, PT, R79, UR4, !P0 ;  /* 0x000000044f007c0c */ /* 0x000fe2000c761270 */
[----:B------:R-:W-:Y:S02]  /*b700*/  ULDC UR4, c[0x0][0x22c] ;  /* 0x00008b0000047ab9 */ /* 0x000fe40000000800 */
[----:B------:R2:W-:Y:S01]  /*b710*/  @P4 STG.E.U16 desc[UR10][R4.64], R81 ;  /* 0x0000005104004986 */ /* 0x0005e2000c10150a */
[----:B-1----:R-:W-:Y:S01]  /*b720*/  LEA.HI.X.SX32 R3, R11, R122, 0x1, P6 ;  /* 0x0000007a0b037211 */ /* 0x002fe200030f0eff */
[----:B------:R-:W-:Y:S01]  /*b730*/  IMAD R11, R202, 0x2, R9 ;  /* 0x00000002ca0b7824 */ /* 0x000fe200078e0209 */
[----:B------:R-:W-:-:S04]  /*b740*/  LEA R6, P6, R9, R123, 0x1 ;  /* 0x0000007b09067211 */ /* 0x000fc800078c08ff */
[-C--:B------:R-:W-:Y:S01]  /*b750*/  LEA.HI.X.SX32 R7, R9, R122.reuse, 0x1, P6 ;  /* 0x0000007a09077211 */ /* 0x080fe200030f0eff */
[----:B------:R-:W-:Y:S01]  /*b760*/  IMAD R9, R202, 0x2, R11 ;  /* 0x00000002ca097824 */ /* 0x000fe200078e020b */
[-C--:B--2---:R-:W-:Y:S02]  /*b770*/  LEA R4, P6, R11, R123.reuse, 0x1 ;  /* 0x0000007b0b047211 */ /* 0x084fe400078c08ff */
[----:B------:R-:W-:Y:S01]  /*b780*/  ISETP.LT.AND P5, PT, R116, UR4, !P0 ;  /* 0x0000000474007c0c */ /* 0x000fe2000c7a1270 */
[----:B------:R-:W-:Y:S01]  /*b790*/  ULDC UR4, c[0x0][0x22c] ;  /* 0x00008b0000047ab9 */ /* 0x000fe20000000800 */
[----:B------:R-:W-:Y:S02]  /*b7a0*/  PRMT R82, R82, 0x7632, R82 ;  /* 0x0000763252527816 */ /* 0x000fe40000000052 */
[----:B------:R-:W-:Y:S02]  /*b7b0*/  PRMT R83, R83, 0x7632, R83 ;  /* 0x0000763253537816 */ /* 0x000fe40000000053 */
[----:B------:R-:W-:Y:S01]  /*b7c0*/  LEA.HI.X.SX32 R5, R11, R122, 0x1, P6 ;  /* 0x0000007a0b057211 */ /* 0x000fe200030f0eff */
[----:B------:R-:W-:Y:S01]  /*b7d0*/  IMAD R11, R202, 0x2, R9 ;  /* 0x00000002ca0b7824 */ /* 0x000fe200078e0209 */
[----:B------:R-:W-:-:S02]  /*b7e0*/  LEA R8, P6, R9, R123, 0x1 ;  /* 0x0000007b09087211 */ /* 0x000fc400078c08ff */
[----:B------:R-:W-:Y:S01]  /*b7f0*/  ISETP.LT.AND P4, PT, R117, UR4, !P0 ;  /* 0x0000000475007c0c */ /* 0x000fe2000c781270 */
[----:B------:R1:W-:Y:S01]  /*b800*/  @P2 STG.E.U16 desc[UR10][R2.64], R82 ;  /* 0x0000005202002986 */ /* 0x0003e2000c10150a */
[----:B------:R-:W-:Y:S01]  /*b810*/  LEA.HI.X.SX32 R9, R9, R122, 0x1, P6 ;  /* 0x0000007a09097211 */ /* 0x000fe200030f0eff */
[----:B------:R-:W-:Y:S02]  /*b820*/  ULDC UR4, c[0x0][0x22c] ;  /* 0x00008b0000047ab9 */ /* 0x000fe40000000800 */
[----:B------:R2:W-:Y:S01]  /*b830*/  @P3 STG.E.U16 desc[UR10][R6.64], R83 ;  /* 0x0000005306003986 */ /* 0x0005e2000c10150a */
[----:B------:R-:W-:Y:S01]  /*b840*/  ISETP.LT.AND P2, PT, R118, UR4, !P0 ;  /* 0x0000000476007c0c */ /* 0x000fe2000c741270 */
[----:B------:R-:W-:Y:S01]  /*b850*/  ULDC UR4, c[0x0][0x22c] ;  /* 0x00008b0000047ab9 */ /* 0x000fe20000000800 */
[----:B-1----:R-:W-:Y:S01]  /*b860*/  LEA R2, P6, R11, R123, 0x1 ;  /* 0x0000007b0b027211 */ /* 0x002fe200078c08ff */
[----:B--2---:R-:W-:-:S03]  /*b870*/  IMAD R7, R202, 0x2, R11 ;  /* 0x00000002ca077824 */ /* 0x004fc600078e020b */
[-C--:B------:R-:W-:Y:S01]  /*b880*/  LEA.HI.X.SX32 R3, R11, R122.reuse, 0x1, P6 ;  /* 0x0000007a0b037211 */ /* 0x080fe200030f0eff */
[C---:B------:R-:W-:Y:S01]  /*b890*/  IMAD R11, R202.reuse, 0x2, R7 ;  /* 0x00000002ca0b7824 */ /* 0x040fe200078e0207 */
[CC--:B------:R-:W-:Y:S01]  /*b8a0*/  LEA R6, P6, R7.reuse, R123.reuse, 0x1 ;  /* 0x0000007b07067211 */ /* 0x0c0fe200078c08ff */
[----:B------:R1:W-:Y:S03]  /*b8b0*/  @P5 STG.E.U16 desc[UR10][R4.64], R84 ;  /* 0x0000005404005986 */ /* 0x0003e6000c10150a */
[----:B------:R-:W-:Y:S01]  /*b8c0*/  LEA.HI.X.SX32 R7, R7, R122, 0x1, P6 ;  /* 0x0000007a07077211 */ /* 0x000fe200030f0eff */
[----:B------:R2:W-:Y:S01]  /*b8d0*/  @P4 STG.E.U16 desc[UR10][R8.64], R85 ;  /* 0x0000005508004986 */ /* 0x0005e2000c10150a */
        /* <DEDUP_REMOVED lines=17> */
[----:B------:R-:W-:Y:S01]  /*b9f0*/  LEA.HI.X.SX32 R3, R11, R122, 0x1, P6 ;  /* 0x0000007a0b037211 */ /* 0x000fe200030f0eff */
[----:B------:R-:W-:Y:S01]  /*ba00*/  IMAD R11, R202, 0x2, R11 ;  /* 0x00000002ca0b7824 */ /* 0x000fe200078e020b */
[----:B------:R-:W-:Y:S01]  /*ba10*/  PRMT R85, R85, 0x7632, R85 ;  /* 0x0000763255557816 */ /* 0x000fe20000000055 */
[----:B------:R2:W-:Y:S01]  /*ba20*/  @P5 STG.E.U16 desc[UR10][R4.64], R84 ;  /* 0x0000005404005986 */ /* 0x0005e2000c10150a */
[----:B------:R-:W-:Y:S02]  /*ba30*/  ULDC UR4, c[0x0][0x22c] ;  /* 0x00008b0000047ab9 */ /* 0x000fe40000000800 */
[----:B------:R-:W-:Y:S01]  /*ba40*/  ISETP.LT.AND P3, PT, R127, UR4, !P0 ;  /* 0x000000047f007c0c */ /* 0x000fe2000c761270 */
[----:B------:R4:W-:Y:S01]  /*ba50*/  @P4 STG.E.U16 desc[UR10][R8.64], R85 ;  /* 0x0000005508004986 */ /* 0x0009e2000c10150a */
[----:B------:R-:W-:Y:S01]  /*ba60*/  PRMT R86, R86, 0x7632, R86 ;  /* 0x0000763256567816 */ /* 0x000fe20000000056 */
[----:B------:R-:W-:Y:S01]  /*ba70*/  ULDC UR4, c[0x0][0x22c] ;  /* 0x00008b0000047ab9 */ /* 0x000fe20000000800 */
[----:B-1----:R-:W-:Y:S01]  /*ba80*/  IMAD R7, R202, 0x2, R11 ;  /* 0x00000002ca077824 */ /* 0x002fe200078e020b */
[----:B--2---:R-:W-:-:S04]  /*ba90*/  LEA R4, P6, R11, R123, 0x1 ;  /* 0x0000007b0b047211 */ /* 0x004fc800078c08ff */
[-C--:B------:R-:W-:Y:S01]  /*baa0*/  LEA.HI.X.SX32 R5, R11, R122.reuse, 0x1, P6 ;  /* 0x0000007a0b057211 */ /* 0x080fe200030f0eff */
[----:B----4-:R-:W-:Y:S01]  /*bab0*/  IMAD R9, R202, 0x2, R7 ;  /* 0x00000002ca097824 */ /* 0x010fe200078e0207 */
[C---:B------:R-:W-:Y:S02]  /*bac0*/  LEA R6, P6, R7.reuse, R123, 0x1 ;  /* 0x0000007b07067211 */ /* 0x040fe400078c08ff */
[----:B------:R-:W-:Y:S01]  /*bad0*/  ISETP.LT.AND P5, PT, R132, UR4, !P0 ;  /* 0x0000000484007c0c */ /* 0x000fe2000c7a1270 */
[----:B------:R-:W-:Y:S01]  /*bae0*/  ULDC UR4, c[0x0][0x22c] ;  /* 0x00008b0000047ab9 */ /* 0x000fe20000000800 */
[----:B------:R1:W-:Y:S01]  /*baf0*/  @P2 STG.E.U16 desc[UR10][R2.64], R86 ;  /* 0x0000005602002986 */ /* 0x0003e2000c10150a */
[----:B------:R-:W-:Y:S01]  /*bb00*/  LEA.HI.X.SX32 R7, R7, R122, 0x1, P6 ;  /* 0x0000007a07077211 */ /* 0x000fe200030f0eff */
[----:B------:R-:W-:Y:S01]  /*bb10*/  IMAD R11, R202, 0x2, R9 ;  /* 0x00000002ca0b7824 */ /* 0x000fe200078e0209 */
[----:B------:R-:W-:Y:S01]  /*bb20*/  ISETP.LT.AND P4, PT, R133, UR4, !P0 ;  /* 0x0000000485007c0c */ /* 0x000fe2000c781270 */
[----:B------:R-:W-:Y:S01]  /*bb30*/  ULDC UR4, c[0x0][0x22c] ;  /* 0x00008b0000047ab9 */ /* 0x000fe20000000800 */
[----:B------:R-:W-:-:S02]  /*bb40*/  PRMT R87, R87, 0x7632, R87 ;  /* 0x0000763257577816 */ /* 0x000fc40000000057 */
[----:B------:R-:W-:Y:S01]  /*bb50*/  ISETP.LT.AND P2, PT, R134, UR4, !P0 ;  /* 0x0000000486007c0c */ /* 0x000fe2000c741270 */
[----:B------:R-:W-:Y:S01]  /*bb60*/  ULDC UR4, c[0x0][0x22c] ;  /* 0x00008b0000047ab9 */ /* 0x000fe20000000800 */
[CC--:B-1----:R-:W-:Y:S01]  /*bb70*/  LEA R2, P6, R9.reuse, R123.reuse, 0x1 ;  /* 0x0000007b09027211 */ /* 0x0c2fe200078c08ff */
[----:B------:R1:W-:Y:S01]  /*bb80*/  @P3 STG.E.U16 desc[UR10][R4.64], R87 ;  /* 0x0000005704003986 */ /* 0x0003e2000c10150a */
[----:B------:R-:W-:Y:S02]  /*bb90*/  IMAD R13, R202, 0x2, R11 ;  /* 0x00000002ca0d7824 */ /* 0x000fe400078e020b */
[-C--:B------:R-:W-:Y:S02]  /*bba0*/  LEA.HI.X.SX32 R3, R9, R122.reuse, 0x1, P6 ;  /* 0x0000007a09037211 */ /* 0x080fe400030f0eff */
[-C--:B------:R-:W-:Y:S02]  /*bbb0*/  LEA R8, P6, R11, R123.reuse, 0x1 ;  /* 0x0000007b0b087211 */ /* 0x080fe400078c08ff */
[----:B------:R-:W-:Y:S01]  /*bbc0*/  ISETP.LT.AND P3, PT, R135, UR4, !P0 ;  /* 0x0000000487007c0c */ /* 0x000fe2000c761270 */
[----:B------:R-:W-:Y:S01]  /*bbd0*/  ULDC UR4, c[0x0][0x22c] ;  /* 0x00008b0000047ab9 */ /* 0x000fe20000000800 */
[----:B------:R-:W-:Y:S01]  /*bbe0*/  LEA.HI.X.SX32 R9, R11, R122, 0x1, P6 ;  /* 0x0000007a0b097211 */ /* 0x000fe200030f0eff */
[----:B------:R2:W-:Y:S01]  /*bbf0*/  @P5 STG.E.U16 desc[UR10][R6.64], R88 ;  /* 0x0000005806005986 */ /* 0x0005e2000c10150a */
[----:B------:R-:W4:Y:S01]  /*bc00*/  LDC R11, c[0x0][0x248] ;  /* 0x00009200ff0b7b82 */ /* 0x000f220000000800 */
[----:B-1----:R-:W-:-:S02]  /*bc10*/  LEA R4, P6, R13, R123, 0x1 ;  /* 0x0000007b0d047211 */ /* 0x002fc400078c08ff */
[----:B------:R-:W-:Y:S01]  /*bc20*/  ISETP.LT.AND P5, PT, R140, UR4, !P0 ;  /* 0x000000048c007c0c */ /* 0x000fe2000c7a1270 */
[----:B------:R1:W-:Y:S01]  /*bc30*/  @P4 STG.E.U16 desc[UR10][R2.64], R89 ;  /* 0x0000005902004986 */ /* 0x0003e2000c10150a */
[----:B------:R-:W-:Y:S01]  /*bc40*/  LEA.HI.X.SX32 R5, R13, R122, 0x1, P6 ;  /* 0x0000007a0d057211 */ /* 0x000fe200030f0eff */
[C---:B------:R-:W-:Y:S01]  /*bc50*/  IMAD R13, R202.reuse, 0x2, R13 ;  /* 0x00000002ca0d7824 */ /* 0x040fe200078e020d */
[----:B------:R-:W-:Y:S01]  /*bc60*/  ULDC UR4, c[0x0][0x22c] ;  /* 0x00008b0000047ab9 */ /* 0x000fe20000000800 */
[----:B------:R0:W-:Y:S04]  /*bc70*/  @P2 STG.E.U16 desc[UR10][R8.64], R90 ;  /* 0x0000005a08002986 */ /* 0x0001e8000c10150a */
[----:B------:R3:W-:Y:S01]  /*bc80*/  @P3 STG.E.U16 desc[UR10][R4.64], R91 ;  /* 0x0000005b04003986 */ /* 0x0007e2000c10150a */
[----:B--2---:R-:W-:Y:S01]  /*bc90*/  IMAD R7, R202, 0x2, R13 ;  /* 0x00000002ca077824 */ /* 0x004fe200078e020d */
[----:B-1----:R-:W-:-:S02]  /*bca0*/  LEA R2, P3, R13, R123, 0x1 ;  /* 0x0000007b0d027211 */ /* 0x002fc400078608ff */
[----:B------:R-:W-:Y:S01]  /*bcb0*/  ISETP.LT.AND P4, PT, R141, UR4, !P0 ;  /* 0x000000048d007c0c */ /* 0x000fe2000c781270 */
[----:B------:R-:W-:Y:S01]  /*bcc0*/  ULDC UR4, c[0x0][0x22c] ;  /* 0x00008b0000047ab9 */ /* 0x000fe20000000800 */
[----:B------:R-:W-:Y:S01]  /*bcd0*/  PRMT R88, R88, 0x7632, R88 ;  /* 0x0000763258587816 */ /* 0x000fe20000000058 */
[----:B0-----:R-:W-:Y:S01]  /*bce0*/  IMAD R9, R202, 0x2, R7 ;  /* 0x00000002ca097824 */ /* 0x001fe200078e0207 */
[----:B------:R-:W-:Y:S02]  /*bcf0*/  LEA.HI.X.SX32 R3, R13, R122, 0x1, P3 ;  /* 0x0000007a0d037211 */ /* 0x000fe400018f0eff */
[----:B------:R-:W-:Y:S01]  /*bd00*/  ISETP.LT.AND P6, PT, R142, UR4, !P0 ;  /* 0x000000048e007c0c */ /* 0x000fe2000c7c1270 */
[----:B------:R-:W0:Y:S01]  /*bd10*/  LDC R13, c[0x0][0x248] ;  /* 0x00009200ff0d7b82 */ /* 0x000e220000000800 */
[-C--:B------:R-:W-:Y:S01]  /*bd20*/  LEA R6, P3, R7, R123.reuse, 0x1 ;  /* 0x0000007b07067211 */ /* 0x080fe200078608ff */
[----:B------:R1:W-:Y:S01]  /*bd30*/  @P5 STG.E.U16 desc[UR10][R2.64], R88 ;  /* 0x0000005802005986 */ /* 0x0003e2000c10150a */
[----:B---3--:R-:W-:Y:S01]  /*bd40*/  LEA R4, P5, R9, R123, 0x1 ;  /* 0x0000007b09047211 */ /* 0x008fe200078a08ff */
[----:B------:R-:W-:Y:S01]  /*bd50*/  ULDC UR4, c[0x0][0x22c] ;  /* 0x00008b0000047ab9 */ /* 0x000fe20000000800 */
[----:B------:R-:W-:-:S02]  /*bd60*/  PRMT R89, R89, 0x7632, R89 ;  /* 0x0000763259597816 */ /* 0x000fc40000000059 */
[-C--:B------:R-:W-:Y:S02]  /*bd70*/  LEA.HI.X.SX32 R7, R7, R122.reuse, 0x1, P3 ;  /* 0x0000007a07077211 */ /* 0x080fe400018f0eff */
[-C--:B------:R-:W-:Y:S01]  /*bd80*/  LEA.HI.X.SX32 R5, R9, R122.reuse, 0x1, P5 ;  /* 0x0000007a09057211 */ /* 0x080fe200028f0eff */
[----:B------:R-:W-:Y:S01]  /*bd90*/  IMAD R9, R202, 0x2, R9 ;  /* 0x00000002ca097824 */ /* 0x000fe200078e0209 */
[----:B------:R-:W-:Y:S01]  /*bda0*/  PRMT R90, R90, 0x7632, R90 ;  /* 0x000076325a5a7816 */ /* 0x000fe2000000005a */
[----:B------:R2:W-:Y:S02]  /*bdb0*/  @P4 STG.E.U16 desc[UR10][R6.64], R89 ;  /* 0x0000005906004986 */ /* 0x0005e4000c10150a */
[----:B------:R-:W-:Y:S02]  /*bdc0*/  IMAD R202, R202, 0x2, R9 ;  /* 0x00000002caca7824 */ /* 0x000fe400078e0209 */
[----:B------:R3:W-:Y:S01]  /*bdd0*/  @P6 STG.E.U16 desc[UR10][R4.64], R90 ;  /* 0x0000005a04006986 */ /* 0x0007e2000c10150a */
[-C--:B-1----:R-:W-:Y:S01]  /*bde0*/  LEA R2, P6, R9, R123.reuse, 0x1 ;  /* 0x0000007b09027211 */ /* 0x082fe200078c08ff */
[----:B----4-:R-:W-:Y:S01]  /*bdf0*/  IMAD R8, R11, 0x2, R202 ;  /* 0x000000020b087824 */ /* 0x010fe200078e02ca */
[----:B------:R-:W-:Y:S01]  /*be00*/  ISETP.LT.AND P2, PT, R143, UR4, !P0 ;  /* 0x000000048f007c0c */ /* 0x000fe2000c741270 */
[----:B------:R-:W1:Y:S01]  /*be10*/  LDC R11, c[0x0][0x248] ;  /* 0x00009200ff0b7b82 */ /* 0x000e620000000800 */
[----:B------:R-:W-:Y:S01]  /*be20*/  LEA.HI.X.SX32 R3, R9, R122, 0x1, P6 ;  /* 0x0000007a09037211 */ /* 0x000fe200030f0eff */
[----:B------:R-:W-:Y:S01]  /*be30*/  ULDC UR4, c[0x0][0x22c] ;  /* 0x00008b0000047ab9 */ /* 0x000fe20000000800 */
[----:B--2---:R-:W-:-:S02]  /*be40*/  LEA R6, P6, R202, R123, 0x1 ;  /* 0x0000007bca067211 */ /* 0x004fc400078c08ff */
[----:B------:R-:W-:Y:S01]  /*be50*/  ISETP.LT.AND P3, PT, R148, UR4, !P0 ;  /* 0x0000000494007c0c */ /* 0x000fe2000c761270 */
[----:B------:R-:W-:Y:S01]  /*be60*/  ULDC UR4, c[0x0][0x22c] ;  /* 0x00008b0000047ab9 */ /* 0x000fe20000000800 */
[-C--:B------:R-:W-:Y:S02]  /*be70*/  LEA.HI.X.SX32 R7, R202, R122.reuse, 0x1, P6 ;  /* 0x0000007aca077211 */ /* 0x080fe400030f0eff */
[C---:B---3--:R-:W-:Y:S02]  /*be80*/  LEA R4, P6, R8.reuse, R123, 0x1 ;  /* 0x0000007b08047211 */ /* 0x048fe400078c08ff */
[----:B------:R-:W-:Y:S02]  /*be90*/  PRMT R91, R91, 0x7632, R91 ;  /* 0x000076325b5b7816 */ /* 0x000fe4000000005b */
[----:B------:R-:W-:Y:S01]  /*bea0*/  LEA.HI.X.SX32 R5, R8, R122, 0x1, P6 ;  /* 0x0000007a08057211 */ /* 0x000fe200030f0eff */
[----:B0-----:R-:W-:Y:S01]  /*beb0*/  IMAD R8, R13, 0x2, R8 ;  /* 0x000000020d087824 */ /* 0x001fe200078e0208 */
[----:B------:R-:W-:Y:S01]  /*bec0*/  ISETP.LT.AND P4, PT, R149, UR4, !P0 ;  /* 0x0000000495007c0c */ /* 0x000fe2000c781270 */
[----:B------:R-:W0:Y:S01]  /*bed0*/  LDC R13, c[0x0][0x248] ;  /* 0x00009200ff0d7b82 */ /* 0x000e220000000800 */
[----:B------:R2:W-:Y:S01]  /*bee0*/  @P2 STG.E.U16 desc[UR10][R2.64], R91 ;  /* 0x0000005b02002986 */ /* 0x0005e2000c10150a */
[----:B------:R-:W-:Y:S01]  /*bef0*/  IMAD R9, R15, 0x2, R8 ;  /* 0x000000020f097824 */ /* 0x000fe200078e0208 */
[----:B------:R-:W-:-:S05]  /*bf00*/  ULDC UR4, c[0x0][0x22c] ;  /* 0x00008b0000047ab9 */ /* 0x000fca0000000800 */
[----:B------:R-:W3:Y:S01]  /*bf10*/  LDC R15, c[0x0][0x248] ;  /* 0x00009200ff0f7b82 */ /* 0x000ee20000000800 */
[----:B------:R4:W-:Y:S01]  /*bf20*/  @P3 STG.E.U16 desc[UR10][R6.64], R92 ;  /* 0x0000005c06003986 */ /* 0x0009e2000c10150a */
[-C--:B--2---:R-:W-:Y:S02]  /*bf30*/  LEA R2, P6, R8, R123.reuse, 0x1 ;  /* 0x0000007b08027211 */ /* 0x084fe400078c08ff */
[----:B------:R-:W-:Y:S01]  /*bf40*/  ISETP.LT.AND P5, PT, R150, UR4, !P0 ;  /* 0x0000000496007c0c */ /* 0x000fe2000c7a1270 */
[----:B------:R-:W-:Y:S01]  /*bf50*/  ULDC UR4, c[0x0][0x22c] ;  /* 0x00008b0000047ab9 */ /* 0x000fe20000000800 */
[-C--:B------:R-:W-:Y:S02]  /*bf60*/  LEA.HI.X.SX32 R3, R8, R122.reuse, 0x1, P6 ;  /* 0x0000007a08037211 */ /* 0x080fe400030f0eff */
[----:B------:R-:W-:Y:S01]  /*bf70*/  LEA R8, P6, R9, R123, 0x1 ;  /* 0x0000007b09087211 */ /* 0x000fe200078c08ff */
[----:B----4-:R-:W-:Y:S01]  /*bf80*/  IMAD R6, R10, 0x2, R9 ;  /* 0x000000020a067824 */ /* 0x010fe200078e0209 */
[----:B------:R-:W-:Y:S01]  /*bf90*/  ISETP.LT.AND P2, PT, R151, UR4, !P0 ;  /* 0x0000000497007c0c */ /* 0x000fe2000c741270 */
[----:B------:R-:W-:Y:S01]  /*bfa0*/  ULDC UR4, c[0x0][0x22c] ;  /* 0x00008b0000047ab9 */ /* 0x000fe20000000800 */
[----:B------:R2:W-:Y:S01]  /*bfb0*/  @P4 STG.E.U16 desc[UR10][R4.64], R93 ;  /* 0x0000005d04004986 */ /* 0x0005e2000c10150a */
[----:B------:R-:W-:Y:S01]  /*bfc0*/  LEA.HI.X.SX32 R9, R9, R122, 0x1, P6 ;  /* 0x0000007a09097211 */ /* 0x000fe200030f0eff */
[----:B-1----:R-:W-:Y:S01]  /*bfd0*/  IMAD R10, R11, 0x2, R6 ;  /* 0x000000020b0a7824 */ /* 0x002fe200078e0206 */
[----:B------:R-:W-:Y:S01]  /*bfe0*/  ISETP.LT.AND P3, PT, R152, UR4, !P0 ;  /* 0x0000000498007c0c */ /* 0x000fe2000c761270 */
[----:B------:R-:W1:Y:S01]  /*bff0*/  LDC R11, c[0x0][0x248] ;  /* 0x00009200ff0b7b82 */ /* 0x000e620000000800 */
[----:B------:R-:W-:-:S02]  /*c000*/  ULDC UR4, c[0x0][0x22c] ;  /* 0x00008b0000047ab9 */ /* 0x000fc40000000800 */
[----:B------:R-:W-:Y:S01]  /*c010*/  ISETP.LT.AND P4, PT, R153, UR4, !P0 ;  /* 0x0000000499007c0c */ /* 0x000fe2000c781270 */
[----:B------:R-:W-:Y:S01]  /*c020*/  ULDC UR4, c[0x0][0x22c] ;  /* 0x00008b0000047ab9 */ /* 0x000fe20000000800 */
[----:B--2---:R-:W-:-:S04]  /*c030*/  LEA R4, P6, R6, R123, 0x1 ;  /* 0x0000007b06047211 */ /* 0x004fc800078c08ff */
[-C--:B------:R-:W-:Y:S02]  /*c040*/  LEA.HI.X.SX32 R5, R6, R122.reuse, 0x1, P6 ;  /* 0x0000007a06057211 */ /* 0x080fe400030f0eff */
[----:B------:R-:W-:Y:S01]  /*c050*/  LEA R6, P6, R10, R123, 0x1 ;  /* 0x0000007b0a067211 */ /* 0x000fe200078c08ff */
[----:B------:R2:W-:Y:S01]  /*c060*/  @P5 STG.E.U16 desc[UR10][R2.64], R94 ;  /* 0x0000005e02005986 */ /* 0x0005e2000c10150a */
[----:B------:R-:W-:Y:S02]  /*c070*/  PRMT R92, R92, 0x7632, R92 ;  /* 0x000076325c5c7816 */ /* 0x000fe4000000005c */
[----:B------:R-:W-:Y:S01]  /*c080*/  LEA.HI.X.SX32 R7, R10, R122, 0x1, P6 ;  /* 0x0000007a0a077211 */ /* 0x000fe200030f0eff */
[----:B0-----:R-:W-:Y:S01]  /*c090*/  IMAD R10, R13, 0x2, R10 ;  /* 0x000000020d0a7824 */ /* 0x001fe200078e020a */
[----:B------:R-:W-:Y:S01]  /*c0a0*/  ISETP.LT.AND P5, PT, R154, UR4, !P0 ;  /* 0x000000049a007c0c */ /* 0x000fe2000c7a1270 */
[----:B------:R3:W-:Y:S01]  /*c0b0*/  @P2 STG.E.U16 desc[UR10][R8.64], R95 ;  /* 0x0000005f08002986 */ /* 0x0007e2000c10150a */
[----:B------:R-:W-:Y:S01]  /*c0c0*/  ULDC UR4, c[0x0][0x22c] ;  /* 0x00008b0000047ab9 */ /* 0x000fe20000000800 */
[----:B------:R-:W0:Y:S01]  /*c0d0*/  LDC R13, c[0x0][0x248] ;  /* 0x00009200ff0d7b82 */ /* 0x000e220000000800 */
[----:B------:R-:W-:-:S02]  /*c0e0*/  ISETP.LT.AND P2, PT, R155, UR4, !P0 ;  /* 0x000000049b007c0c */ /* 0x000fc4000c741270 */
[----:B--2---:R-:W-:Y:S01]  /*c0f0*/  PRMT R3, R93, 0x7632, R3 ;  /* 0x000076325d037816 */ /* 0x004fe20000000003 */
[----:B------:R2:W-:Y:S01]  /*c100*/  @P3 STG.E.U16 desc[UR10][R4.64], R92 ;  /* 0x0000005c04003986 */ /* 0x0005e2000c10150a */
[----:B------:R-:W-:Y:S01]  /*c110*/  PRMT R94, R94, 0x7632, R94 ;  /* 0x000076325e5e7816 */ /* 0x000fe2000000005e */
[----:B------:R-:W-:Y:S01]  /*c120*/  ULDC UR4, c[0x0][0x22c] ;  /* 0x00008b0000047ab9 */ /* 0x000fe20000000800 */
[----:B---3--:R-:W-:Y:S01]  /*c130*/  IMAD R8, R15, 0x2, R10 ;  /* 0x000000020f087824 */ /* 0x008fe200078e020a */
[----:B------:R3:W-:Y:S01]  /*c140*/  @P4 STG.E.U16 desc[UR10][R6.64], R3 ;  /* 0x0000000306004986 */ /* 0x0007e2000c10150a */
[-C--:B------:R-:W-:Y:S01]  /*c150*/  LEA R2, P4, R10, R123.reuse, 0x1 ;  /* 0x0000007b0a027211 */ /* 0x080fe200078808ff */
[----:B------:R-:W4:Y:S02]  /*c160*/  LDC R15, c[0x0][0x248] ;  /* 0x00009200ff0f7b82 */ /* 0x000f240000000800 */
[----:B--2---:R-:W-:Y:S02]  /*c170*/  LEA R4, P6, R8, R123, 0x1 ;  /* 0x0000007b08047211 */ /* 0x004fe400078c08ff */
[----:B------:R-:W-:-:S02]  /*c180*/  PRMT R95, R95, 0x7632, R95 ;  /* 0x000076325f5f7816 */ /* 0x000fc4000000005f */
[-C--:B------:R-:W-:Y:S02]  /*c190*/  LEA.HI.X.SX32 R5, R8, R122.reuse, 0x1, P6 ;  /* 0x0000007a08057211 */ /* 0x080fe400030f0eff */
[----:B---3--:R-:W-:Y:S01]  /*c1a0*/  LEA.HI.X.SX32 R3, R10, R122, 0x1, P4 ;  /* 0x0000007a0a037211 */ /* 0x008fe200020f0eff */
[----:B-1----:R-:W-:-:S04]  /*c1b0*/  IMAD R8, R11, 0x2, R8 ;  /* 0x000000020b087824 */ /* 0x002fc800078e0208 */
[----:B------:R1:W-:Y:S01]  /*c1c0*/  @P5 STG.E.U16 desc[UR10][R2.64], R94 ;  /* 0x0000005e02005986 */ /* 0x0003e2000c10150a */
[----:B------:R-:W-:Y:S01]  /*c1d0*/  IMAD R10, R17, 0x2, R8 ;  /* 0x00000002110a7824 */ /* 0x000fe200078e0208 */
[----:B------:R-:W-:Y:S01]  /*c1e0*/  ISETP.LT.AND P3, PT, R156, UR4, !P0 ;  /* 0x000000049c007c0c */ /* 0x000fe2000c761270 */
[----:B------:R-:W-:Y:S01]  /*c1f0*/  ULDC UR4, c[0x0][0x22c] ;  /* 0x00008b0000047ab9 */ /* 0x000fe20000000800 */
[----:B------:R2:W-:Y:S01]  /*c200*/  @P2 STG.E.U16 desc[UR10][R4.64], R95 ;  /* 0x0000005f04002986 */ /* 0x0005e2000c10150a */
[CC--:B------:R-:W-:Y:S01]  /*c210*/  LEA R6, P2, R8.reuse, R123.reuse, 0x1 ;  /* 0x0000007b08067211 */ /* 0x0c0fe200078408ff */
[----:B------:R-:W3:Y:S03]  /*c220*/  LDC R17, c[0x0][0x248] ;  /* 0x00009200ff117b82 */ /* 0x000ee60000000800 */
[----:B------:R-:W-:Y:S02]  /*c230*/  LEA.HI.X.SX32 R7, R8, R122, 0x1, P2 ;  /* 0x0000007a08077211 */ /* 0x000fe400010f0eff */
[----:B------:R-:W-:-:S02]  /*c240*/  LEA R8, P6, R10, R123, 0x1 ;  /* 0x0000007b0a087211 */ /* 0x000fc400078c08ff */
[----:B------:R-:W-:Y:S01]  /*c250*/  ISETP.LT.AND P4, PT, R157, UR4, !P0 ;  /* 0x000000049d007c0c */ /* 0x000fe2000c781270 */
[----:B------:R-:W-:Y:S01]  /*c260*/  ULDC UR4, c[0x0][0x22c] ;  /* 0x00008b0000047ab9 */ /* 0x000fe20000000800 */
[----:B------:R-:W-:Y:S01]  /*c270*/  LEA.HI.X.SX32 R9, R10, R122, 0x1, P6 ;  /* 0x0000007a0a097211 */ /* 0x000fe200030f0eff */
[----:B0-----:R-:W-:Y:S01]  /*c280*/  IMAD R10, R13, 0x2, R10 ;  /* 0x000000020d0a7824 */ /* 0x001fe200078e020a */
[----:B------:R-:W-:Y:S01]  /*c290*/  ISETP.LT.AND P5, PT, R158, UR4, !P0 ;  /* 0x000000049e007c0c */ /* 0x000fe2000c7a1270 */
[----:B------:R0:W-:Y:S01]  /*c2a0*/  @P3 STG.E.U16 desc[UR10][R6.64], R96 ;  /* 0x0000006006003986 */ /* 0x0001e2000c10150a */
[----:B------:R-:W-:Y:S01]  /*c2b0*/  ISETP.LT.AND P2, PT, R159, UR5, !P0 ;  /* 0x000000059f007c0c */ /* 0x000fe2000c741270 */
[----:B----4-:R-:W-:Y:S01]  /*c2c0*/  IMAD R11, R15, 0x2, R10 ;  /* 0x000000020f0b7824 */ /* 0x010fe200078e020a */
[----:B------:R-:W4:Y:S01]  /*c2d0*/  LDC R13, c[0x0][0x248] ;  /* 0x00009200ff0d7b82 */ /* 0x000f220000000800 */
[-C--:B-1----:R-:W-:Y:S01]  /*c2e0*/  LEA R2, P3, R10, R123.reuse, 0x1 ;  /* 0x0000007b0a027211 */ /* 0x082fe200078608ff */
[----:B------:R-:W-:Y:S01]  /*c2f0*/  ULDC UR4, c[0x0][0x22c] ;  /* 0x00008b0000047ab9 */ /* 0x000fe20000000800 */
[----:B------:R-:W-:Y:S01]  /*c300*/  ULDC UR5, c[0x0][0x22c] ;  /* 0x00008b0000057ab9 */ /* 0x000fe20000000800 */
[----:B--2---:R-:W-:-:S02]  /*c310*/  LEA R4, P6, R11, R123, 0x1 ;  /* 0x0000007b0b047211 */ /* 0x004fc400078c08ff */
[-C--:B------:R-:W-:Y:S02]  /*c320*/  LEA.HI.X.SX32 R3, R10, R122.reuse, 0x1, P3 ;  /* 0x0000007a0a037211 */ /* 0x080fe400018f0eff */
[----:B------:R-:W1:Y:S01]  /*c330*/  LDC R10, c[0x0][0x248] ;  /* 0x00009200ff0a7b82 */ /* 0x000e620000000800 */
[----:B------:R-:W-:Y:S01]  /*c340*/  LEA.HI.X.SX32 R5, R11, R122, 0x1, P6 ;  /* 0x0000007a0b057211 */ /* 0x000fe200030f0eff */
[----:B------:R-:W-:Y:S01]  /*c350*/  IMAD R11, R12, 0x2, R11 ;  /* 0x000000020c0b7824 */ /* 0x000fe200078e020b */
[----:B------:R-:W-:Y:S01]  /*c360*/  ISETP.LT.AND P3, PT, R160, UR4, !P0 ;  /* 0x00000004a0007c0c */ /* 0x000fe2000c761270 */
[----:B------:R2:W-:Y:S01]  /*c370*/  @P4 STG.E.U16 desc[UR10][R8.64], R97 ;  /* 0x0000006108004986 */ /* 0x0005e2000c10150a */
[----:B------:R-:W-:-:S03]  /*c380*/  ULDC UR4, c[0x0][0x22c] ;  /* 0x00008b0000047ab9 */ /* 0x000fc60000000800 */
[----:B------:R-:W3:Y:S01]  /*c390*/  LDC R12, c[0x0][0x248] ;  /* 0x00009200ff0c7b82 */ /* 0x000ee20000000800 */
[----:B------:R2:W-:Y:S01]  /*c3a0*/  @P5 STG.E.U16 desc[UR10][R2.64], R98 ;  /* 0x0000006202005986 */ /* 0x0005e2000c10150a */
[----:B------:R-:W-:Y:S01]  /*c3b0*/  ISETP.LT.AND P4, PT, R161, UR5, !P0 ;  /* 0x00000005a1007c0c */ /* 0x000fe2000c781270 */
[----:B------:R-:W-:Y:S02]  /*c3c0*/  ULDC UR5, c[0x0][0x22c] ;  /* 0x00008b0000057ab9 */ /* 0x000fe40000000800 */
[----:B------:R4:W-:Y:S01]  /*c3d0*/  @P2 STG.E.U16 desc[UR10][R4.64], R99 ;  /* 0x0000006304002986 */ /* 0x0009e2000c10150a */
[C---:B0-----:R-:W-:Y:S01]  /*c3e0*/  LEA R6, P2, R11.reuse, R123, 0x1 ;  /* 0x0000007b0b067211 */ /* 0x041fe200078408ff */
[----:B--2---:R-:W-:Y:S01]  /*c3f0*/  IMAD R8, R14, 0x2, R11 ;  /* 0x000000020e087824 */ /* 0x004fe200078e020b */
[----:B------:R-:W0:Y:S02]  /*c400*/  LDC R9, c[0x0][0x248] ;  /* 0x00009200ff097b82 */ /* 0x000e240000000800 */
[----:B------:R-:W-:-:S02]  /*c410*/  LEA.HI.X.SX32 R7, R11, R122, 0x1, P2 ;  /* 0x0000007a0b077211 */ /* 0x000fc400010f0eff */
[----:B------:R-:W-:Y:S02]  /*c420*/  PRMT R3, R96, 0x7632, R3 ;  /* 0x0000763260037816 */ /* 0x000fe40000000003 */
[----:B------:R-:W-:Y:S02]  /*c430*/  LEA R2, P6, R8, R123, 0x1 ;  /* 0x0000007b08027211 */ /* 0x000fe400078c08ff */
[----:B------:R-:W-:Y:S01]  /*c440*/  PRMT R97, R97, 0x7632, R97 ;  /* 0x0000763261617816 */ /* 0x000fe20000000061 */
[----:B------:R2:W-:Y:S01]  /*c450*/  @P3 STG.E.U16 desc[UR10][R6.64], R3 ;  /* 0x0000000306003986 */ /* 0x0005e2000c10150a */
[----:B----4-:R-:W-:Y:S01]  /*c460*/  IMAD R5, R13, 0x2, R8 ;  /* 0x000000020d057824 */ /* 0x010fe200078e0208 */
[----:B------:R-:W4:Y:S01]  /*c470*/  LDC R11, c[0x0][0x248] ;  /* 0x00009200ff0b7b82 */ /* 0x000f220000000800 */
[----:B------:R-:W-:Y:S01]  /*c480*/  ISETP.LT.AND P5, PT, R162, UR4, !P0 ;  /* 0x00000004a2007c0c */ /* 0x000fe2000c7a1270 */
[----:B------:R-:W-:Y:S01]  /*c490*/  ULDC UR4, c[0x0][0x22c] ;  /* 0x00008b0000047ab9 */ /* 0x000fe20000000800 */
[----:B------:R-:W-:-:S05]  /*c4a0*/  PRMT R98, R98, 0x7632, R98 ;  /* 0x0000763262627816 */ /* 0x000fca0000000062 */
[----:B------:R-:W4:Y:S01]  /*c4b0*/  LDC R13, c[0x0][0x248] ;  /* 0x00009200ff0d7b82 */ /* 0x000f220000000800 */
[----:B--2---:R-:W-:Y:S01]  /*c4c0*/  LEA.HI.X.SX32 R3, R8, R122, 0x1, P6 ;  /* 0x0000007a08037211 */ /* 0x004fe200030f0eff */
[----:B-1----:R-:W-:-:S04]  /*c4d0*/  IMAD R7, R10, 0x2, R5 ;  /* 0x000000020a077824 */ /* 0x002fc800078e0205 */
[----:B------:R1:W-:Y:S01]  /*c4e0*/  @P4 STG.E.U16 desc[UR10][R2.64], R97 ;  /* 0x0000006102004986 */ /* 0x0003e2000c10150a */
[C---:B------:R-:W-:Y:S01]  /*c4f0*/  LEA R4, P4, R5.reuse, R123, 0x1 ;  /* 0x0000007b05047211 */ /* 0x040fe200078808ff */
[----:B------:R-:W2:Y:S01]  /*c500*/  LDC R10, c[0x0][0x248] ;  /* 0x00009200ff0a7b82 */ /* 0x000ea20000000800 */
[----:B---3--:R-:W-:Y:S02]  /*c510*/  IMAD R8, R12, 0x2, R7 ;  /* 0x000000020c087824 */ /* 0x008fe400078e0207 */
[----:B------:R-:W-:-:S05]  /*c520*/  LEA.HI.X.SX32 R5, R5, R122, 0x1, P4 ;  /* 0x0000007a05057211 */ /* 0x000fca00020f0eff */
[----:B------:R3:W-:Y:S01]  /*c530*/  @P5 STG.E.U16 desc[UR10][R4.64], R98 ;  /* 0x0000006204005986 */ /* 0x0007e2000c10150a */
[----:B------:R-:W-:Y:S01]  /*c540*/  ISETP.LT.AND P2, PT, R163, UR4, !P0 ;  /* 0x00000004a3007c0c */ /* 0x000fe2000c741270 */
[----:B------:R-:W-:Y:S01]  /*c550*/  ULDC UR4, c[0x0][0x22c] ;  /* 0x00008b0000047ab9 */ /* 0x000fe20000000800 */
[CC--:B-1----:R-:W-:Y:S01]  /*c560*/  LEA R2, P5, R8.reuse, R123.reuse, 0x1 ;  /* 0x0000007b08027211 */ /* 0x0c2fe200078a08ff */
[----:B------:R-:W1:Y:S03]  /*c570*/  LDC R12, c[0x0][0x248] ;  /* 0x00009200ff0c7b82 */ /* 0x000e660000000800 */
[-C--:B------:R-:W-:Y:S01]  /*c580*/  LEA.HI.X.SX32 R3, R8, R122.reuse, 0x1, P5 ;  /* 0x0000007a08037211 */ /* 0x080fe200028f0eff */
[----:B0-----:R-:W-:Y:S01]  /*c590*/  IMAD R8, R9, 0x2, R8 ;  /* 0x0000000209087824 */ /* 0x001fe200078e0208 */
[----:B------:R-:W-:Y:S01]  /*c5a0*/  ISETP.LT.AND P3, PT, R164, UR4, !P0 ;  /* 0x00000004a4007c0c */ /* 0x000fe2000c761270 */
[----:B------:R-:W-:Y:S01]  /*c5b0*/  ULDC UR4, c[0x0][0x22c] ;  /* 0x00008b0000047ab9 */ /* 0x000fe20000000800 */
[----:B------:R-:W-:Y:S01]  /*c5c0*/  LEA R6, P4, R7, R123, 0x1 ;  /* 0x0000007b07067211 */ /* 0x000fe200078808ff */
[----:B----4-:R-:W-:Y:S01]  /*c5d0*/  IMAD R9, R11, 0x2, R8 ;  /* 0x000000020b097824 */ /* 0x010fe200078e0208 */
[----:B------:R-:W-:Y:S01]  /*c5e0*/  ISETP.LT.AND P6, PT, R165, UR4, !P0 ;  /* 0x00000004a5007c0c */ /* 0x000fe2000c7c1270 */
[----:B------:R-:W0:Y:S01]  /*c5f0*/  LDC R11, c[0x0][0x248] ;  /* 0x00009200ff0b7b82 */ /* 0x000e220000000800 */
[----:B------:R-:W-:Y:S01]  /*c600*/  PRMT R99, R99, 0x7632, R99 ;  /* 0x0000763263637816 */ /* 0x000fe20000000063 */
[----:B------:R-:W-:Y:S01]  /*c610*/  ULDC UR4, c[0x0][0x22c] ;  /* 0x00008b0000047ab9 */ /* 0x000fe20000000800 */
[----:B------:R-:W-:-:S02]  /*c620*/  LEA.HI.X.SX32 R7, R7, R122, 0x1, P4 ;  /* 0x0000007a07077211 */ /* 0x000fc400020f0eff */
[-C--:B---3--:R-:W-:Y:S02]  /*c630*/  LEA R4, P5, R8, R123.reuse, 0x1 ;  /* 0x0000007b08047211 */ /* 0x088fe400078a08ff */
[----:B------:R-:W-:Y:S01]  /*c640*/  ISETP.LT.AND P4, PT, R166, UR4, !P0 ;  /* 0x00000004a6007c0c */ /* 0x000fe2000c781270 */
[----:B------:R-:W-:Y:S01]  /*c650*/  ULDC UR4, c[0x0][0x22c] ;  /* 0x00008b0000047ab9 */ /* 0x000fe20000000800 */
[----:B------:R-:W-:Y:S01]  /*c660*/  LEA.HI.X.SX32 R5, R8, R122, 0x1, P5 ;  /* 0x0000007a08057211 */ /* 0x000fe200028f0eff */
[----:B------:R3:W-:Y:S01]  /*c670*/  @P2 STG.E.U16 desc[UR10][R6.64], R99 ;  /* 0x0000006306002986 */ /* 0x0007e2000c10150a */
[----:B--2---:R-:W-:Y:S01]  /*c680*/  IMAD R8, R10, 0x2, R9 ;  /* 0x000000020a087824 */ /* 0x004fe200078e0209 */
[----:B------:R-:W-:Y:S01]  /*c690*/  ISETP.LT.AND P2, PT, R167, UR4, !P0 ;  /* 0x00000004a7007c0c */ /* 0x000fe2000c741270 */
[----:B------:R-:W-:Y:S01]  /*c6a0*/  ULDC UR4, c[0x0][0x22c] ;  /* 0x00008b0000047ab9 */ /* 0x000fe20000000800 */
[----:B------:R2:W-:Y:S01]  /*c6b0*/  @P3 STG.E.U16 desc[UR10][R2.64], R100 ;  /* 0x0000006402003986 */ /* 0x0005e2000c10150a */
[----:B------:R-:W4:Y:S03]  /*c6c0*/  LDC R10, c[0x0][0x248] ;  /* 0x00009200ff0a7b82 */ /* 0x000f260000000800 */
[----:B------:R1:W-:Y:S01]  /*c6d0*/  @P6 STG.E.U16 desc[UR10][R4.64], R101 ;  /* 0x0000006504006986 */ /* 0x0003e2000c10150a */
[----:B---3--:R-:W-:-:S04]  /*c6e0*/  LEA R6, P5, R9, R123, 0x1 ;  /* 0x0000007b09067211 */ /* 0x008fc800078a08ff */
[----:B------:R-:W3:Y:S01]  /*c6f0*/  LDC R15, c[0x0][0x248] ;  /* 0x00009200ff0f7b82 */ /* 0x000ee20000000800 */
[----:B--2---:R-:W-:Y:S02]  /*c700*/  LEA R2, P6, R8, R123, 0x1 ;  /* 0x0000007b08027211 */ /* 0x004fe400078c08ff */
[----:B------:R-:W-:-:S05]  /*c710*/  LEA.HI.X.SX32 R7, R9, R122, 0x1, P5 ;  /* 0x0000007a09077211 */ /* 0x000fca00028f0eff */
[----:B------:R-:W2:Y:S01]  /*c720*/  LDC R9, c[0x0][0x248] ;  /* 0x00009200ff097b82 */ /* 0x000ea20000000800 */
[----:B------:R-:W-:Y:S01]  /*c730*/  LEA.HI.X.SX32 R3, R8, R122, 0x1, P6 ;  /* 0x0000007a08037211 */ /* 0x000fe200030f0eff */
[----:B------:R-:W-:Y:S01]  /*c740*/  IMAD R8, R13, 0x2, R8 ;  /* 0x000000020d087824 */ /* 0x000fe200078e0208 */
[----:B------:R-:W-:Y:S01]  /*c750*/  ISETP.LT.AND P3, PT, R168, UR4, !P0 ;  /* 0x00000004a8007c0c */ /* 0x000fe2000c761270 */
[----:B------:R0:W-:Y:S01]  /*c760*/  @P4 STG.E.U16 desc[UR10][R6.64], R102 ;  /* 0x0000006606004986 */ /* 0x0001e2000c10150a */
[----:B------:R-:W-:-:S03]  /*c770*/  ULDC UR4, c[0x0][0x22c] ;  /* 0x00008b0000047ab9 */ /* 0x000fc60000000800 */
[----:B------:R4:W-:Y:S01]  /*c780*/  @P2 STG.E.U16 desc[UR10][R2.64], R103 ;  /* 0x0000006702002986 */ /* 0x0009e2000c10150a */
[----:B-1----:R-:W-:Y:S01]  /*c790*/  LEA R4, P2, R8, R123, 0x1 ;  /* 0x0000007b08047211 */ /* 0x002fe200078408ff */
[----:B------:R-:W1:Y:S01]  /*c7a0*/  LDC R13, c[0x0][0x248] ;  /* 0x00009200ff0d7b82 */ /* 0x000e620000000800 */
[----:B------:R-:W-:Y:S01]  /*c7b0*/  ISETP.LT.AND P5, PT, R169, UR4, !P0 ;  /* 0x00000004a9007c0c */ /* 0x000fe2000c7a1270 */
[----:B------:R-:W-:Y:S01]  /*c7c0*/  ULDC UR4, c[0x0][0x22c] ;  /* 0x00008b0000047ab9 */ /* 0x000fe20000000800 */
[----:B0-----:R-:W-:-:S05]  /*c7d0*/  IMAD R7, R11, 0x2, R8 ;  /* 0x000000020b077824 */ /* 0x001fca00078e0208 */
[----:B------:R-:W0:Y:S01]  /*c7e0*/  LDC R11, c[0x0][0x248] ;  /* 0x00009200ff0b7b82 */ /* 0x000e220000000800 */
[-C--:B------:R-:W-:Y:S01]  /*c7f0*/  LEA.HI.X.SX32 R5, R8, R122.reuse, 0x1, P2 ;  /* 0x0000007a08057211 */ /* 0x080fe200010f0eff */
[----:B------:R-:W-:Y:S01]  /*c800*/  IMAD R8, R12, 0x2, R7 ;  /* 0x000000020c087824 */ /* 0x000fe200078e0207 */
[----:B------:R-:W-:Y:S02]  /*c810*/  PRMT R100, R100, 0x7632, R100 ;  /* 0x0000763264647816 */ /* 0x000fe40000000064 */
[-C--:B------:R-:W-:Y:S02]  /*c820*/  LEA R6, P2, R7, R123.reuse, 0x1 ;  /* 0x0000007b07067211 */ /* 0x080fe400078408ff */
[----:B----4-:R-:W-:Y:S01]  /*c830*/  PRMT R3, R101, 0x7632, R3 ;  /* 0x0000763265037816 */ /* 0x010fe20000000003 */
[----:B------:R-:W-:Y:S01]  /*c840*/  @P3 STG.E.U16 desc[UR10][R4.64], R100 ;  /* 0x0000006404003986 */ /* 0x000fe2000c10150a */
[----:B------:R-:W-:Y:S01]  /*c850*/  LEA.HI.X.SX32 R7, R7, R122, 0x1, P2 ;  /* 0x0000007a07077211 */ /* 0x000fe200010f0eff */
[----:B------:R-:W4:Y:S01]  /*c860*/  LDC R12, c[0x0][0x248] ;  /* 0x00009200ff0c7b82 */ /* 0x000f220000000800 */
[----:B------:R-:W-:-:S02]  /*c870*/  LEA R2, P3, R8, R123, 0x1 ;  /* 0x0000007b08027211 */ /* 0x000fc400078608ff */
[----:B------:R-:W-:Y:S01]  /*c880*/  ISETP.LT.AND P6, PT, R170, UR4, !P0 ;  /* 0x00000004aa007c0c */ /* 0x000fe2000c7c1270 */
[----:B------:R3:W-:Y:S01]  /*c890*/  @P5 STG.E.U16 desc[UR10][R6.64], R3 ;  /* 0x0000000306005986 */ /* 0x0007e2000c10150a */
[----:B------:R-:W-:Y:S01]  /*c8a0*/  PRMT R102, R102, 0x7632, R102 ;  /* 0x0000763266667816 */ /* 0x000fe20000000066 */
[----:B------:R-:W-:Y:S01]  /*c8b0*/  ULDC UR4, c[0x0][0x22c] ;  /* 0x00008b0000047ab9 */ /* 0x000fe20000000800 */
[----:B---3--:R-:W-:Y:S01]  /*c8c0*/  LEA.HI.X.SX32 R3, R8, R122, 0x1, P3 ;  /* 0x0000007a08037211 */ /* 0x008fe200018f0eff */
[----:B--2---:R-:W-:Y:S02]  /*c8d0*/  IMAD R8, R9, 0x2, R8 ;  /* 0x0000000209087824 */ /* 0x004fe400078e0208 */
[----:B------:R-:W2:Y:S06]  /*c8e0*/  LDC R9, c[0x0][0x248] ;  /* 0x00009200ff097b82 */ /* 0x000eac0000000800 */
[----:B------:R3:W-:Y:S01]  /*c8f0*/  @P6 STG.E.U16 desc[UR10][R2.64], R102 ;  /* 0x0000006602006986 */ /* 0x0007e2000c10150a */
[----:B------:R-:W-:Y:S01]  /*c900*/  LEA R4, P6, R8, R123, 0x1 ;  /* 0x0000007b08047211 */ /* 0x000fe200078c08ff */
[----:B0-----:R-:W-:-:S03]  /*c910*/  IMAD R7, R11, 0x2, R8 ;  /* 0x000000020b077824 */ /* 0x001fc600078e0208 */
[-C--:B------:R-:W-:Y:S01]  /*c920*/  LEA.HI.X.SX32 R5, R8, R122.reuse, 0x1, P6 ;  /* 0x0000007a08057211 */ /* 0x080fe200030f0eff */
[----:B------:R-:W-:Y:S01]  /*c930*/  IMAD R8, R10, 0x2, R7 ;  /* 0x000000020a087824 */ /* 0x000fe200078e0207 */
[-C--:B------:R-:W-:Y:S01]  /*c940*/  LEA R6, P6, R7, R123.reuse, 0x1 ;  /* 0x0000007b07067211 */ /* 0x080fe200078c08ff */
[----:B------:R-:W0:Y:S01]  /*c950*/  LDC R11, c[0x0][0x248] ;  /* 0x00009200ff0b7b82 */ /* 0x000e220000000800 */
[----:B------:R-:W-:Y:S01]  /*c960*/  ISETP.LT.AND P4, PT, R171, UR5, !P0 ;  /* 0x00000005ab007c0c */ /* 0x000fe2000c781270 */
[----:B------:R-:W-:Y:S01]  /*c970*/  ULDC UR5, c[0x0][0x22c] ;  /* 0x00008b0000057ab9 */ /* 0x000fe20000000800 */
[-C--:B------:R-:W-:Y:S02]  /*c980*/  LEA.HI.X.SX32 R7, R7, R122.reuse, 0x1, P6 ;  /* 0x0000007a07077211 */ /* 0x080fe400030f0eff */
[----:B---3--:R-:W-:Y:S02]  /*c990*/  LEA R2, P6, R8, R123, 0x1 ;  /* 0x0000007b08027211 */ /* 0x008fe400078c08ff */
[----:B------:R-:W-:Y:S01]  /*c9a0*/  ISETP.LT.AND P2, PT, R172, UR4, !P0 ;  /* 0x00000004ac007c0c */ /* 0x000fe2000c741270 */
[----:B------:R-:W-:Y:S01]  /*c9b0*/  ULDC UR4, c[0x0][0x22c] ;  /* 0x00008b0000047ab9 */ /* 0x000fe20000000800 */
[----:B------:R-:W-:-:S02]  /*c9c0*/  LEA.HI.X.SX32 R3, R8, R122, 0x1, P6 ;  /* 0x0000007a08037211 */ /* 0x000fc400030f0eff */
[----:B------:R-:W-:Y:S01]  /*c9d0*/  PRMT R103, R103, 0x7632, R103 ;  /* 0x0000763267677816 */ /* 0x000fe20000000067 */
[----:B--2---:R-:W-:Y:S01]  /*c9e0*/  IMAD R8, R9, 0x2, R8 ;  /* 0x0000000209087824 */ /* 0x004fe200078e0208 */
[----:B------:R-:W-:-:S03]  /*c9f0*/  ISETP.LT.AND P3, PT, R173, UR4, !P0 ;  /* 0x00000004ad007c0c */ /* 0x000fc6000c761270 */
[----:B------:R2:W-:Y:S01]  /*ca00*/  @P4 STG.E.U16 desc[UR10][R4.64], R103 ;  /* 0x0000006704004986 */ /* 0x0005e2000c10150a */
[----:B------:R-:W-:Y:S01]  /*ca10*/  ULDC UR4, c[0x0][0x22c] ;  /* 0x00008b0000047ab9 */ /* 0x000fe20000000800 */
[----:B-1----:R-:W-:Y:S02]  /*ca20*/  IMAD R9, R13, 0x2, R8 ;  /* 0x000000020d097824 */ /* 0x002fe400078e0208 */
[----:B------:R-:W1:Y:S01]  /*ca30*/  LDC R13, c[0x0][0x248] ;  /* 0x00009200ff0d7b82 */ /* 0x000e620000000800 */
[----:B------:R-:W-:Y:S01]  /*ca40*/  ISETP.LT.AND P5, PT, R174, UR4, !P0 ;  /* 0x00000004ae007c0c */ /* 0x000fe2000c7a1270 */
[----:B------:R-:W-:Y:S01]  /*ca50*/  ULDC UR4, c[0x0][0x22c] ;  /* 0x00008b0000047ab9 */ /* 0x000fe20000000800 */
[----:B------:R4:W-:Y:S01]  /*ca60*/  @P2 STG.E.U16 desc[UR10][R6.64], R104 ;  /* 0x0000006806002986 */ /* 0x0009e2000c10150a */
[C---:B--2---:R-:W-:Y:S02]  /*ca70*/  LEA R4, P6, R8.reuse, R123, 0x1 ;  /* 0x0000007b08047211 */ /* 0x044fe400078c08ff */
[----:B------:R-:W-:Y:S01]  /*ca80*/  ISETP.LT.AND P4, PT, R175, UR4, !P0 ;  /* 0x00000004af007c0c */ /* 0x000fe2000c781270 */
[----:B------:R-:W-:Y:S01]  /*ca90*/  ULDC UR4, c[0x0][0x22c] ;  /* 0x00008b0000047ab9 */ /* 0x000fe20000000800 */
[----:B------:R-:W-:-:S02]  /*caa0*/  LEA.HI.X.SX32 R5, R8, R122, 0x1, P6 ;  /* 0x0000007a08057211 */ /* 0x000fc400030f0eff */
[CC--:B------:R-:W-:Y:S01]  /*cab0*/  LEA R8, P6, R9.reuse, R123.reuse, 0x1 ;  /* 0x0000007b09087211 */ /* 0x0c0fe200078c08ff */
[----:B----4-:R-:W-:Y:S01]  /*cac0*/  IMAD R6, R12, 0x2, R9 ;  /* 0x000000020c067824 */ /* 0x010fe200078e0209 */
[----:B------:R-:W-:Y:S01]  /*cad0*/  ISETP.LT.AND P2, PT, R176, UR4, !P0 ;  /* 0x00000004b0007c0c */ /* 0x000fe2000c741270 */
[----:B------:R2:W-:Y:S01]  /*cae0*/  @P3 STG.E.U16 desc[UR10][R2.64], R105 ;  /* 0x0000006902003986 */ /* 0x0005e2000c10150a */
[----:B------:R-:W-:Y:S01]  /*caf0*/  LEA.HI.X.SX32 R9, R9, R122, 0x1, P6 ;  /* 0x0000007a09097211 */ /* 0x000fe200030f0eff */
[----:B0-----:R-:W-:Y:S01]  /*cb00*/  IMAD R10, R11, 0x2, R6 ;  /* 0x000000020b0a7824 */ /* 0x001fe200078e0206 */
[----:B------:R-:W-:Y:S01]  /*cb10*/  ULDC UR4, c[0x0][0x22c] ;  /* 0x00008b0000047ab9 */ /* 0x000fe20000000800 */
[----:B------:R-:W0:Y:S01]  /*cb20*/  LDC R11, c[0x0][0x248] ;  /* 0x00009200ff0b7b82 */ /* 0x000e220000000800 */
[----:B------:R-:W-:Y:S02]  /*cb30*/  ISETP.LT.AND P3, PT, R177, UR4, !P0 ;  /* 0x00000004b1007c0c */ /* 0x000fe4000c761270 */
[----:B------:R-:W-:Y:S01]  /*cb40*/  PRMT R104, R104, 0x7632, R104 ;  /* 0x0000763268687816 */ /* 0x000fe20000000068 */
[----:B------:R-:W-:Y:S01]  /*cb50*/  @P5 STG.E.U16 desc[UR10][R4.64], R106 ;  /* 0x0000006a04005986 */ /* 0x000fe2000c10150a */
[----:B------:R-:W-:Y:S01]  /*cb60*/  ULDC UR4, c[0x0][0x22c] ;  /* 0x00008b0000047ab9 */ /* 0x000fe20000000800 */
[----:B--2---:R-:W-:-:S02]  /*cb70*/  LEA R2, P6, R6, R123, 0x1 ;  /* 0x0000007b06027211 */ /* 0x004fc400078c08ff */
[----:B------:R-:W2:Y:S02]  /*cb80*/  LDC R12, c[0x0][0x248] ;  /* 0x00009200ff0c7b82 */ /* 0x000ea40000000800 */
[-C--:B------:R-:W-:Y:S02]  /*cb90*/  LEA.HI.X.SX32 R3, R6, R122.reuse, 0x1, P6 ;  /* 0x0000007a06037211 */ /* 0x080fe400030f0eff */
[C---:B------:R-:W-:Y:S01]  /*cba0*/  LEA R6, P6, R10.reuse, R123, 0x1 ;  /* 0x0000007b0a067211 */ /* 0x040fe200078c08ff */
[----:B------:R3:W-:Y:S03]  /*cbb0*/  @P4 STG.E.U16 desc[UR10][R8.64], R107 ;  /* 0x0000006b08004986 */ /* 0x0007e6000c10150a */
[----:B------:R-:W-:Y:S01]  /*cbc0*/  LEA.HI.X.SX32 R7, R10, R122, 0x1, P6 ;  /* 0x0000007a0a077211 */ /* 0x000fe200030f0eff */
[----:B-1----:R-:W-:Y:S01]  /*cbd0*/  IMAD R10, R13, 0x2, R10 ;  /* 0x000000020d0a7824 */ /* 0x002fe200078e020a */
[----:B------:R1:W-:Y:S01]  /*cbe0*/  @P2 STG.E.U16 desc[UR10][R2.64], R104 ;  /* 0x0000006802002986 */ /* 0x0003e2000c10150a */
[----:B------:R-:W-:Y:S01]  /*cbf0*/  ISETP.LT.AND P5, PT, R178, UR4, !P0 ;  /* 0x00000004b2007c0c */ /* 0x000fe2000c7a1270 */
[----:B------:R-:W-:Y:S01]  /*cc00*/  ULDC UR4, c[0x0][0x22c] ;  /* 0x00008b0000047ab9 */ /* 0x000fe20000000800 */
[----:B------:R-:W4:Y:S01]  /*cc10*/  LDC R13, c[0x0][0x248] ;  /* 0x00009200ff0d7b82 */ /* 0x000f220000000800 */
[----:B------:R-:W-:Y:S01]  /*cc20*/  ISETP.LT.AND P4, PT, R179, UR4, !P0 ;  /* 0x00000004b3007c0c */ /* 0x000fe2000c781270 */
[----:B------:R-:W-:Y:S01]  /*cc30*/  ULDC UR4, c[0x0][0x22c] ;  /* 0x00008b0000047ab9 */ /* 0x000fe20000000800 */
[----:B---3--:R-:W-:Y:S01]  /*cc40*/  IMAD R8, R15, 0x2, R10 ;  /* 0x000000020f087824 */ /* 0x008fe200078e020a */
[----:B------:R-:W-:-:S04]  /*cc50*/  PRMT R106, R106, 0x7632, R106 ;  /* 0x000076326a6a7816 */ /* 0x000fc8000000006a */
[----:B------:R-:W3:Y:S01]  /*cc60*/  LDC R15, c[0x0][0x248] ;  /* 0x00009200ff0f7b82 */ /* 0x000ee20000000800 */
[----:B-1----:R-:W-:Y:S02]  /*cc70*/  PRMT R3, R105, 0x7632, R3 ;  /* 0x0000763269037816 */ /* 0x002fe40000000003 */
[----:B------:R-:W-:-:S03]  /*cc80*/  LEA R2, P6, R8, R123, 0x1 ;  /* 0x0000007b08027211 */ /* 0x000fc600078c08ff */
[----:B------:R1:W-:Y:S01]  /*cc90*/  @P3 STG.E.U16 desc[UR10][R6.64], R3 ;  /* 0x0000000306003986 */ /* 0x0003e2000c10150a */
[C---:B------:R-:W-:Y:S02]  /*cca0*/  LEA R4, P3, R10.reuse, R123, 0x1 ;  /* 0x0000007b0a047211 */ /* 0x040fe400078608ff */
[----:B------:R-:W-:Y:S02]  /*ccb0*/  PRMT R107, R107, 0x7632, R107 ;  /* 0x000076326b6b7816 */ /* 0x000fe4000000006b */
[-C--:B------:R-:W-:Y:S02]  /*ccc0*/  LEA.HI.X.SX32 R5, R10, R122.reuse, 0x1, P3 ;  /* 0x0000007a0a057211 */ /* 0x080fe400018f0eff */
[----:B-1----:R-:W-:Y:S01]  /*ccd0*/  LEA.HI.X.SX32 R3, R8, R122, 0x1, P6 ;  /* 0x0000007a08037211 */ /* 0x002fe200030f0eff */
[----:B0-----:R-:W-:Y:S02]  /*cce0*/  IMAD R8, R11, 0x2, R8 ;  /* 0x000000020b087824 */ /* 0x001fe400078e0208 */
[----:B------:R-:W-:Y:S02]  /*ccf0*/  @P5 STG.E.U16 desc[UR10][R4.64], R106 ;  /* 0x0000006a04005986 */ /* 0x000fe4000c10150a */
[----:B------:R-:W-:-:S02]  /*cd00*/  IMAD R10, R17, 0x2, R8 ;  /* 0x00000002110a7824 */ /* 0x000fc400078e0208 */
[----:B------:R0:W-:Y:S01]  /*cd10*/  @P4 STG.E.U16 desc[UR10][R2.64], R107 ;  /* 0x0000006b02004986 */ /* 0x0001e2000c10150a */
[-C--:B------:R-:W-:Y:S01]  /*cd20*/  LEA R6, P4, R8, R123.reuse, 0x1 ;  /* 0x0000007b08067211 */ /* 0x080fe200078808ff */
[----:B------:R-:W1:Y:S01]  /*cd30*/  LDC R17, c[0x0][0x248] ;  /* 0x00009200ff117b82 */ /* 0x000e620000000800 */
[----:B------:R-:W-:Y:S01]  /*cd40*/  ISETP.LT.AND P2, PT, R182, UR4, !P0 ;  /* 0x00000004b6007c0c */ /* 0x000fe2000c741270 */
[----:B------:R-:W-:Y:S01]  /*cd50*/  ULDC UR4, c[0x0][0x22c] ;  /* 0x00008b0000047ab9 */ /* 0x000fe20000000800 */
[----:B------:R-:W-:Y:S02]  /*cd60*/  LEA.HI.X.SX32 R7, R8, R122, 0x1, P4 ;  /* 0x0000007a08077211 */ /* 0x000fe400020f0eff */
[----:B------:R-:W-:-:S04]  /*cd70*/  LEA R8, P6, R10, R123, 0x1 ;  /* 0x0000007b0a087211 */ /* 0x000fc800078c08ff */
[----:B------:R-:W-:Y:S01]  /*cd80*/  LEA.HI.X.SX32 R9, R10, R122, 0x1, P6 ;  /* 0x0000007a0a097211 */ /* 0x000fe200030f0eff */
[----:B----4-:R-:W-:Y:S01]  /*cd90*/  IMAD R10, R13, 0x2, R10 ;  /* 0x000000020d0a7824 */ /* 0x010fe200078e020a */
[----:B------:R-:W-:Y:S01]  /*cda0*/  ISETP.LT.AND P3, PT, R183, UR4, !P0 ;  /* 0x00000004b7007c0c */ /* 0x000fe2000c761270 */
[----:B------:R-:W-:Y:S02]  /*cdb0*/  ULDC UR4, c[0x0][0x22c] ;  /* 0x00008b0000047ab9 */ /* 0x000fe40000000800 */
[----:B---3--:R-:W-:Y:S01]  /*cdc0*/  IMAD R11, R15, 0x2, R10 ;  /* 0x000000020f0b7824 */ /* 0x008fe200078e020a */
[----:B------:R-:W-:Y:S01]  /*cdd0*/  ISETP.LT.AND P5, PT, R186, UR4, !P0 ;  /* 0x00000004ba007c0c */ /* 0x000fe2000c7a1270 */
[----:B------:R-:W-:Y:S01]  /*cde0*/  @P2 STG.E.U16 desc[UR10][R6.64], R108 ;  /* 0x0000006c06002986 */ /* 0x000fe2000c10150a */
[----:B------:R-:W-:Y:S01]  /*cdf0*/  ISETP.LT.AND P4, PT, R187, UR5, !P0 ;  /* 0x00000005bb007c0c */ /* 0x000fe2000c781270 */
[----:B------:R-:W-:Y:S01]  /*ce00*/  ULDC UR4, c[0x0][0x22c] ;  /* 0x00008b0000047ab9 */ /* 0x000fe20000000800 */
[-C--:B0-----:R-:W-:Y:S01]  /*ce10*/  LEA R2, P2, R10, R123.reuse, 0x1 ;  /* 0x0000007b0a027211 */ /* 0x081fe200078408ff */
[----:B------:R-:W-:Y:S01]  /*ce20*/  ULDC UR5, c[0x0][0x22c] ;  /* 0x00008b0000057ab9 */ /* 0x000fe20000000800 */
[----:B------:R-:W-:-:S02]  /*ce30*/  LEA R4, P6, R11, R123, 0x1 ;  /* 0x0000007b0b047211 */ /* 0x000fc400078c08ff */
[-C--:B------:R-:W-:Y:S02]  /*ce40*/  LEA.HI.X.SX32 R3, R10, R122.reuse, 0x1, P2 ;  /* 0x0000007a0a037211 */ /* 0x080fe400010f0eff */
[----:B------:R-:W-:Y:S01]  /*ce50*/  LEA.HI.X.SX32 R5, R11, R122, 0x1, P6 ;  /* 0x0000007a0b057211 */ /* 0x000fe200030f0eff */
[----:B--2---:R-:W-:Y:S01]  /*ce60*/  IMAD R11, R12, 0x2, R11 ;  /* 0x000000020c0b7824 */ /* 0x004fe200078e020b */
[----:B------:R-:W0:Y:S01]  /*ce70*/  LDC R10, c[0x0][0x248] ;  /* 0x00009200ff0a7b82 */ /* 0x000e220000000800 */
[----:B------:R2:W-:Y:S01]  /*ce80*/  @P3 STG.E.U16 desc[UR10][R8.64], R109 ;  /* 0x0000006d08003986 */ /* 0x0005e2000c10150a */
[----:B------:R-:W-:Y:S01]  /*ce90*/  ISETP.LT.AND P3, PT, R190, UR4, !P0 ;  /* 0x00000004be007c0c */ /* 0x000fe2000c761270 */
[----:B------:R-:W-:Y:S02]  /*cea0*/  ULDC UR4, c[0x0][0x22c] ;  /* 0x00008b0000047ab9 */ /* 0x000fe40000000800 */
[----:B------:R3:W-:Y:S04]  /*ceb0*/  @P5 STG.E.U16 desc[UR10][R2.64], R110 ;  /* 0x0000006e02005986 */ /* 0x0007e8000c10150a */
[----:B------:R-:W-:Y:S01]  /*cec0*/  @P4 STG.E.U16 desc[UR10][R4.64], R111 ;  /* 0x0000006f04004986 */ /* 0x000fe2000c10150a */
[----:B--2---:R-:W-:-:S03]  /*ced0*/  IMAD R8, R16, 0x2, R11 ;  /* 0x0000000210087824 */ /* 0x004fc600078e020b */
[----:B------:R-:W2:Y:S01]  /*cee0*/  LDS.128 R12, [R207+UR8] ;  /* 0x00000008cf0c7984 */ /* 0x000ea20008000c00 */
[----:B------:R-:W4:Y:S01]  /*cef0*/  LDC R16, c[0x0][0x248] ;  /* 0x00009200ff107b82 */ /* 0x000f220000000800 */
[CC--:B------:R-:W-:Y:S02]  /*cf00*/  LEA R6, P4, R11.reuse, R123.reuse, 0x1 ;  /* 0x0000007b0b067211 */ /* 0x0c0fe400078808ff */
[----:B---3--:R-:W-:Y:S02]  /*cf10*/  PRMT R3, R108, 0x7632, R3 ;  /* 0x000076326c037816 */ /* 0x008fe40000000003 */
[----:B------:R-:W-:Y:S01]  /*cf20*/  LEA.HI.X.SX32 R7, R11, R122, 0x1, P4 ;  /* 0x0000007a0b077211 */ /* 0x000fe200020f0eff */
[----:B-1----:R-:W-:Y:S01]  /*cf30*/  IMAD R9, R17, 0x2, R8 ;  /* 0x0000000211097824 */ /* 0x002fe200078e0208 */
[----:B------:R-:W-:Y:S01]  /*cf40*/  LEA R2, P6, R8, R123, 0x1 ;  /* 0x0000007b08027211 */ /* 0x000fe200078c08ff */
[----:B------:R-:W1:Y:S02]  /*cf50*/  LDC R11, c[0x0][0x248] ;  /* 0x00009200ff0b7b82 */ /* 0x000e640000000800 */
[----:B------:R3:W-:Y:S01]  /*cf60*/  @P3 STG.E.U16 desc[UR10][R6.64], R3 ;  /* 0x0000000306003986 */ /* 0x0007e2000c10150a */
[----:B------:R-:W-:-:S05]  /*cf70*/  ISETP.LT.AND P2, PT, R191, UR5, !P0 ;  /* 0x00000005bf007c0c */ /* 0x000fca000c741270 */
[----:B------:R-:W2:Y:S01]  /*cf80*/  LDC R17, c[0x0][0x248] ;  /* 0x00009200ff117b82 */ /* 0x000ea20000000800 */
[----:B---3--:R-:W-:Y:S02]  /*cf90*/  LEA.HI.X.SX32 R3, R8, R122, 0x1, P6 ;  /* 0x0000007a08037211 */ /* 0x008fe400030f0eff */
[----:B------:R-:W-:-:S04]  /*cfa0*/  LEA R4, P6, R9, R123, 0x1 ;  /* 0x0000007b09047211 */ /* 0x000fc800078c08ff */
[-C--:B------:R-:W-:Y:S01]  /*cfb0*/  LEA.HI.X.SX32 R5, R9, R122.reuse, 0x1, P6 ;  /* 0x0000007a09057211 */ /* 0x080fe200030f0eff */
[----:B0-----:R-:W-:Y:S02]  /*cfc0*/  IMAD R9, R10, 0x2, R9 ;  /* 0x000000020a097824 */ /* 0x001fe400078e0209 */
[----:B------:R-:W0:Y:S01]  /*cfd0*/  LDC R10, c[0x0][0x248] ;  /* 0x00009200ff0a7b82 */ /* 0x000e220000000800 */
[----:B------:R-:W-:Y:S01]  /*cfe0*/  PRMT R109, R109, 0x7632, R109 ;  /* 0x000076326d6d7816 */ /* 0x000fe2000000006d */
[----:B----4-:R-:W-:Y:S01]  /*cff0*/  IMAD R8, R16, 0x2, R9 ;  /* 0x0000000210087824 */ /* 0x010fe200078e0209 */
[----:B------:R-:W-:Y:S02]  /*d000*/  LEA R6, P6, R9, R123, 0x1 ;  /* 0x0000007b09067211 */ /* 0x000fe400078c08ff */
[----:B------:R-:W-:Y:S01]  /*d010*/  ISETP.LT.AND P5, PT, R194, UR4, !P0 ;  /* 0x00000004c2007c0c */ /* 0x000fe2000c7a1270 */
[----:B------:R-:W-:Y:S02]  /*d020*/  ULDC UR4, c[0x0][0x22c] ;  /* 0x00008b0000047ab9 */ /* 0x000fe40000000800 */
[----:B------:R-:W3:Y:S01]  /*d030*/  LDC R16, c[0x0][0x248] ;  /* 0x00009200ff107b82 */ /* 0x000ee20000000800 */
[----:B------:R-:W-:Y:S01]  /*d040*/  ISETP.LT.AND P4, PT, R195, UR4, !P0 ;  /* 0x00000004c3007c0c */ /* 0x000fe2000c781270 */
[----:B------:R4:W-:Y:S01]  /*d050*/  @P2 STG.E.U16 desc[UR10][R2.64], R109 ;  /* 0x0000006d02002986 */ /* 0x0009e2000c10150a */
[----:B------:R-:W-:Y:S01]  /*d060*/  LEA.HI.X.SX32 R7, R9, R122, 0x1, P6 ;  /* 0x0000007a09077211 */ /* 0x000fe200030f0eff */
[----:B------:R-:W-:-:S02]  /*d070*/  ULDC UR4, c[0x0][0x22c] ;  /* 0x00008b0000047ab9 */ /* 0x000fc40000000800 */
[----:B------:R-:W-:Y:S01]  /*d080*/  ISETP.LT.AND P3, PT, R198, UR4, !P0 ;  /* 0x00000004c6007c0c */ /* 0x000fe2000c761270 */
[----:B------:R-:W-:Y:S01]  /*d090*/  ULDC UR4, c[0x0][0x22c] ;  /* 0x00008b0000047ab9 */ /* 0x000fe20000000800 */
[----:B------:R-:W-:Y:S02]  /*d0a0*/  PRMT R110, R110, 0x7632, R110 ;  /* 0x000076326e6e7816 */ /* 0x000fe4000000006e */
[----:B----4-:R-:W-:-:S04]  /*d0b0*/  LEA R2, P6, R8, R123, 0x1 ;  /* 0x0000007b08027211 */ /* 0x010fc800078c08ff */
[----:B------:R-:W-:Y:S01]  /*d0c0*/  LEA.HI.X.SX32 R3, R8, R122, 0x1, P6 ;  /* 0x0000007a08037211 */ /* 0x000fe200030f0eff */
[----:B-1----:R-:W-:Y:S02]  /*d0d0*/  IMAD R8, R11, 0x2, R8 ;  /* 0x000000020b087824 */ /* 0x002fe400078e0208 */
[----:B------:R-:W1:Y:S01]  /*d0e0*/  LDC R11, c[0x0][0x248] ;  /* 0x00009200ff0b7b82 */ /* 0x000e620000000800 */
[----:B------:R-:W-:Y:S01]  /*d0f0*/  ISETP.LT.AND P2, PT, R199, UR4, !P0 ;  /* 0x00000004c7007c0c */ /* 0x000fe2000c741270 */
[----:B------:R4:W-:Y:S01]  /*d100*/  @P5 STG.E.U16 desc[UR10][R4.64], R110 ;  /* 0x0000006e04005986 */ /* 0x0009e2000c10150a */
[----:B------:R-:W-:Y:S01]  /*d110*/  ULDC UR4, c[0x0][0x22c] ;  /* 0x00008b0000047ab9 */ /* 0x000fe20000000800 */
[----:B------:R-:W-:Y:S01]  /*d120*/  PRMT R111, R111, 0x7632, R111 ;  /* 0x000076326f6f7816 */ /* 0x000fe2000000006f */
[----:B--2---:R-:W-:Y:S01]  /*d130*/  IMAD R9, R17, 0x2, R8 ;  /* 0x0000000211097824 */ /* 0x004fe200078e0208 */
[----:B------:R-:W-:Y:S01]  /*d140*/  ISETP.LT.AND P5, PT, R203, UR4, !P0 ;  /* 0x00000004cb007c0c */ /* 0x000fe2000c7a1270 */
[----:B------:R-:W-:Y:S01]  /*d150*/  ULDC UR4, c[0x0][0x22c] ;  /* 0x00008b0000047ab9 */ /* 0x000fe20000000800 */
[----:B------:R-:W2:Y:S01]  /*d160*/  LDC R17, c[0x0][0x248] ;  /* 0x00009200ff117b82 */ /* 0x000ea20000000800 */
[----:B------:R0:W-:Y:S01]  /*d170*/  @P4 STG.E.U16 desc[UR10][R6.64], R111 ;  /* 0x0000006f06004986 */ /* 0x0001e2000c10150a */
[----:B----4-:R-:W-:-:S03]  /*d180*/  LEA R4, P6, R8, R123, 0x1 ;  /* 0x0000007b08047211 */ /* 0x010fc600078c08ff */
[----:B------:R4:W-:Y:S01]  /*d190*/  @P3 STG.E.U16 desc[UR10][R2.64], R12 ;  /* 0x0000000c02003986 */ /* 0x0009e2000c10150a */
[----:B------:R-:W-:Y:S01]  /*d1a0*/  ISETP.LT.AND P4, PT, R204, UR4, !P0 ;  /* 0x00000004cc007c0c */ /* 0x000fe2000c781270 */
[----:B------:R-:W-:Y:S01]  /*d1b0*/  ULDC UR4, c[0x0][0x22c] ;  /* 0x00008b0000047ab9 */ /* 0x000fe20000000800 */
[-C--:B------:R-:W-:Y:S02]  /*d1c0*/  LEA.HI.X.SX32 R5, R8, R122.reuse, 0x1, P6 ;  /* 0x0000007a08057211 */ /* 0x080fe400030f0eff */
[-C--:B0-----:R-:W-:Y:S02]  /*d1d0*/  LEA R6, P6, R9, R123.reuse, 0x1 ;  /* 0x0000007b09067211 */ /* 0x081fe400078c08ff */
[----:B------:R-:W-:Y:S01]  /*d1e0*/  ISETP.LT.AND P3, PT, R205, UR4, !P0 ;  /* 0x00000004cd007c0c */ /* 0x000fe2000c761270 */
[----:B------:R-:W-:Y:S01]  /*d1f0*/  ULDC UR4, c[0x0][0x22c] ;  /* 0x00008b0000047ab9 */ /* 0x000fe20000000800 */
[----:B----4-:R-:W-:Y:S01]  /*d200*/  IMAD R3, R10, 0x2, R9 ;  /* 0x000000020a037824 */ /* 0x010fe200078e0209 */
[----:B------:R-:W-:Y:S01]  /*d210*/  LEA.HI.X.SX32 R7, R9, R122, 0x1, P6 ;  /* 0x0000007a09077211 */ /* 0x000fe200030f0eff */
[----:B------:R0:W-:Y:S02]  /*d220*/  @P2 STG.E.U16 desc[UR10][R4.64], R13 ;  /* 0x0000000d04002986 */ /* 0x0001e4000c10150a */
[----:B---3--:R-:W-:Y:S01]  /*d230*/  IMAD R9, R16, 0x2, R3 ;  /* 0x0000000210097824 */ /* 0x008fe200078e0203 */
[----:B------:R-:W-:Y:S01]  /*d240*/  ISETP.LT.AND P2, PT, R206, UR4, !P0 ;  /* 0x00000004ce007c0c */ /* 0x000fe2000c741270 */
[----:B------:R-:W-:Y:S01]  /*d250*/  ULDC UR4, c[0x0][0x22c] ;  /* 0x00008b0000047ab9 */ /* 0x000fe20000000800 */
[-C--:B------:R-:W-:Y:S01]  /*d260*/  LEA R2, P6, R3, R123.reuse, 0x1 ;  /* 0x0000007b03027211 */ /* 0x080fe200078c08ff */
[----:B------:R3:W-:Y:S01]  /*d270*/  @P5 STG.E.U16 desc[UR10][R6.64], R14 ;  /* 0x0000000e06005986 */ /* 0x0007e2000c10150a */
[----:B------:R-:W-:-:S02]  /*d280*/  LEA R8, P5, R9, R123, 0x1 ;  /* 0x0000007b09087211 */ /* 0x000fc400078a08ff */
[----:B------:R-:W-:Y:S01]  /*d290*/  ISETP.LT.AND P0, PT, R0, UR4, !P0 ;  /* 0x0000000400007c0c */ /* 0x000fe2000c701270 */
[----:B------:R-:W-:Y:S01]  /*d2a0*/  IMAD R0, R18, 0x2, R9 ;  /* 0x0000000212007824 */ /* 0x000fe200078e0209 */
[-C--:B------:R-:W-:Y:S02]  /*d2b0*/  LEA.HI.X.SX32 R3, R3, R122.reuse, 0x1, P6 ;  /* 0x0000007a03037211 */ /* 0x080fe400030f0eff */
[----:B------:R-:W-:Y:S01]  /*d2c0*/  PRMT R12, R12, 0x7632, R12 ;  /* 0x000076320c0c7816 */ /* 0x000fe2000000000c */
[----:B-1----:R-:W-:Y:S01]  /*d2d0*/  IMAD R10, R11, 0x2, R0 ;  /* 0x000000020b0a7824 */ /* 0x002fe200078e0200 */
[----:B------:R-:W-:Y:S01]  /*d2e0*/  LEA.HI.X.SX32 R9, R9, R122, 0x1, P5 ;  /* 0x0000007a09097211 */ /* 0x000fe200028f0eff */
[----:B------:R1:W-:Y:S01]  /*d2f0*/  @P4 STG.E.U16 desc[UR10][R2.64], R15 ;  /* 0x0000000f02004986 */ /* 0x0003e2000c10150a */
[----:B0-----:R-:W-:-:S03]  /*d300*/  LEA R4, P4, R0, R123, 0x1 ;  /* 0x0000007b00047211 */ /* 0x001fc600078808ff */
[----:B------:R0:W-:Y:S01]  /*d310*/  @P3 STG.E.U16 desc[UR10][R8.64], R12 ;  /* 0x0000000c08003986 */ /* 0x0001e2000c10150a */
[-C--:B---3--:R-:W-:Y:S01]  /*d320*/  LEA R6, P3, R10, R123.reuse, 0x1 ;  /* 0x0000007b0a067211 */ /* 0x088fe200078608ff */
[----:B--2---:R-:W-:Y:S01]  /*d330*/  IMAD R11, R17, 0x2, R10 ;  /* 0x00000002110b7824 */ /* 0x004fe200078e020a */
[-C--:B------:R-:W-:Y:S02]  /*d340*/  LEA.HI.X.SX32 R5, R0, R122.reuse, 0x1, P4 ;  /* 0x0000007a00057211 */ /* 0x080fe400020f0eff */
[----:B------:R-:W-:Y:S02]  /*d350*/  PRMT R13, R13, 0x7632, R13 ;  /* 0x000076320d0d7816 */ /* 0x000fe4000000000d */
[----:B------:R-:W-:Y:S02]  /*d360*/  LEA.HI.X.SX32 R7, R10, R122, 0x1, P3 ;  /* 0x0000007a0a077211 */ /* 0x000fe400018f0eff */
[----:B-1----:R-:W-:Y:S01]  /*d370*/  PRMT R3, R14, 0x7632, R3 ;  /* 0x000076320e037816 */ /* 0x002fe20000000003 */
[----:B------:R0:W-:Y:S01]  /*d380*/  @P2 STG.E.U16 desc[UR10][R4.64], R13 ;  /* 0x0000000d04002986 */ /* 0x0001e2000c10150a */
[----:B------:R-:W-:-:S03]  /*d390*/  LEA R10, P3, R11, R123, 0x1 ;  /* 0x0000007b0b0a7211 */ /* 0x000fc600078608ff */
[----:B------:R0:W-:Y:S01]  /*d3a0*/  @P0 STG.E.U16 desc[UR10][R6.64], R3 ;  /* 0x0000000306000986 */ /* 0x0001e2000c10150a */
[----:B------:R-:W-:Y:S01]  /*d3b0*/  LEA.HI.X.SX32 R11, R11, R122, 0x1, P3 ;  /* 0x0000007a0b0b7211 */ /* 0x000fe200018f0eff */
[----:B------:R-:W-:Y:S08]  /*d3c0*/  @!P1 EXIT ;  /* 0x000000000000994d */ /* 0x000ff00003800000 */
[----:B0-----:R-:W-:-:S05]  /*d3d0*/  PRMT R5, R15, 0x7632, R5 ;  /* 0x000076320f057816 */ /* 0x001fca0000000005 */
[----:B------:R-:W-:Y:S01]  /*d3e0*/  STG.E.U16 desc[UR10][R10.64], R5 ;  /* 0x000000050a007986 */ /* 0x000fe2000c10150a */
[----:B------:R-:W-:Y:S05]  /*d3f0*/  EXIT ;  /* 0x000000000000794d */ /* 0x000fea0003800000 */
.L_x_2:
[----:B------:R-:W-:-:S00]  /*d400*/  BRA `(.L_x_2) ;  /* 0xfffffffc00fc7947 */ /* 0x000fc0000383ffff */
[----:B------:R-:W-:-:S00]  /*d410*/  NOP ;  /* 0x0000000000007918 */ /* 0x000fc00000000000 */
        /* <DEDUP_REMOVED lines=14> */
.L_x_3:


//--------------------- .nv.shared.matmul_kernel  --------------------------
	.section	.nv.shared.matmul_kernel,"aw",@nobits
	.sectionflags	@""
	.align	16
	.zero		1024


//--------------------- .nv.shared.reserved.0     --------------------------
	.section	.nv.shared.reserved.0,"aw",@nobits
	.weak		__nv_reservedSMEM_offset_0_alias
	.size		__nv_reservedSMEM_offset_0_alias, 0, 0
	.other		__nv_reservedSMEM_offset_0_alias,@"STO_CUDA_RESERVED_SHARED STV_DEFAULT"
__nv_reservedSMEM_offset_0_alias:
	.zero		0


//--------------------- .nv.constant0.matmul_kernel --------------------------
	.section	.nv.constant0.matmul_kernel,"a",@progbits
	.sectionflags	@""
	.align	4
.nv.constant0.matmul_kernel:
	.zero		608


//--------------------- SYMBOLS --------------------------

	.type		.nv.reservedSmem.offset0,@object
	.size		.nv.reservedSmem.offset0,0x4
